//
// Generated by NVIDIA NVVM Compiler
//
// Compiler Build ID: CL-36424714
// Cuda compilation tools, release 13.0, V13.0.88
// Based on NVVM 20.0.0
//

.version 9.0
.target sm_100
.address_size 64

	// .globl	_Z35matrixMul_with_thread_coarse_kernelPfS_S_i
// _ZZ35matrixMul_with_thread_coarse_kernelPfS_S_iE2Ad has been demoted
// _ZZ35matrixMul_with_thread_coarse_kernelPfS_S_iE2Bd has been demoted

.visible .entry _Z35matrixMul_with_thread_coarse_kernelPfS_S_i(
	.param .u64 .ptr .align 1 _Z35matrixMul_with_thread_coarse_kernelPfS_S_i_param_0,
	.param .u64 .ptr .align 1 _Z35matrixMul_with_thread_coarse_kernelPfS_S_i_param_1,
	.param .u64 .ptr .align 1 _Z35matrixMul_with_thread_coarse_kernelPfS_S_i_param_2,
	.param .u32 _Z35matrixMul_with_thread_coarse_kernelPfS_S_i_param_3
)
{
	.reg .pred 	%p<12>;
	.reg .b32 	%r<53>;
	.reg .b32 	%f<235>;
	.reg .b64 	%rd<23>;
	// demoted variable
	.shared .align 4 .b8 _ZZ35matrixMul_with_thread_coarse_kernelPfS_S_iE2Ad[1024];
	// demoted variable
	.shared .align 4 .b8 _ZZ35matrixMul_with_thread_coarse_kernelPfS_S_iE2Bd[1024];
	ld.param.u64 	%rd6, [_Z35matrixMul_with_thread_coarse_kernelPfS_S_i_param_0];
	ld.param.u64 	%rd7, [_Z35matrixMul_with_thread_coarse_kernelPfS_S_i_param_1];
	ld.param.u64 	%rd8, [_Z35matrixMul_with_thread_coarse_kernelPfS_S_i_param_2];
	ld.param.u32 	%r20, [_Z35matrixMul_with_thread_coarse_kernelPfS_S_i_param_3];
	cvta.to.global.u64 	%rd1, %rd7;
	cvta.to.global.u64 	%rd2, %rd8;
	mov.u32 	%r21, %ctaid.x;
	mov.u32 	%r22, %ctaid.y;
	mov.u32 	%r1, %tid.x;
	mov.u32 	%r2, %tid.y;
	shl.b32 	%r23, %r21, 6;
	add.s32 	%r3, %r23, %r1;
	shl.b32 	%r24, %r22, 4;
	add.s32 	%r4, %r24, %r2;
	cvt.rn.f32.s32 	%f25, %r20;
	mul.f32 	%f26, %f25, 0f3D800000;
	cvt.rpi.f32.f32 	%f1, %f26;
	setp.leu.f32 	%p1, %f1, 0f00000000;
	mov.f32 	%f226, 0f00000000;
	mov.f32 	%f227, %f226;
	mov.f32 	%f228, %f226;
	mov.f32 	%f229, %f226;
	@%p1 bra 	$L__BB0_13;
	shl.b32 	%r26, %r2, 6;
	mov.u32 	%r27, _ZZ35matrixMul_with_thread_coarse_kernelPfS_S_iE2Ad;
	add.s32 	%r5, %r27, %r26;
	shl.b32 	%r28, %r1, 2;
	add.s32 	%r6, %r5, %r28;
	mul.lo.s32 	%r7, %r20, %r4;
	mov.u32 	%r29, _ZZ35matrixMul_with_thread_coarse_kernelPfS_S_iE2Bd;
	add.s32 	%r9, %r29, %r28;
	add.s32 	%r8, %r9, %r26;
	add.s32 	%r10, %r3, 16;
	add.s32 	%r11, %r3, 32;
	add.s32 	%r12, %r3, 48;
	cvta.to.global.u64 	%rd3, %rd6;
	mov.b32 	%r52, 0;
	mov.f32 	%f226, 0f00000000;
	cvt.u64.u32 	%rd14, %r3;
$L__BB0_2:
	shl.b32 	%r15, %r52, 4;
	add.s32 	%r30, %r15, %r1;
	max.s32 	%r31, %r4, %r30;
	setp.ge.s32 	%p2, %r31, %r20;
	mov.f32 	%f230, 0f00000000;
	@%p2 bra 	$L__BB0_4;
	add.s32 	%r32, %r30, %r7;
	mul.wide.s32 	%rd9, %r32, 4;
	add.s64 	%rd10, %rd3, %rd9;
	ld.global.f32 	%f230, [%rd10];
$L__BB0_4:
	st.shared.f32 	[%r6], %f230;
	add.s32 	%r17, %r15, %r2;
	mul.lo.s32 	%r18, %r17, %r20;
	max.s32 	%r34, %r17, %r3;
	setp.ge.s32 	%p3, %r34, %r20;
	mov.f32 	%f231, 0f00000000;
	@%p3 bra 	$L__BB0_6;
	add.s32 	%r35, %r3, %r18;
	mul.wide.s32 	%rd11, %r35, 4;
	add.s64 	%rd12, %rd1, %rd11;
	ld.global.f32 	%f231, [%rd12];
$L__BB0_6:
	st.shared.f32 	[%r8], %f231;
	bar.sync 	0;
	ld.shared.f32 	%f31, [%r5];
	ld.shared.f32 	%f32, [%r9];
	fma.rn.f32 	%f33, %f31, %f32, %f229;
	ld.shared.f32 	%f34, [%r5+4];
	ld.shared.f32 	%f35, [%r9+64];
	fma.rn.f32 	%f36, %f34, %f35, %f33;
	ld.shared.f32 	%f37, [%r5+8];
	ld.shared.f32 	%f38, [%r9+128];
	fma.rn.f32 	%f39, %f37, %f38, %f36;
	ld.shared.f32 	%f40, [%r5+12];
	ld.shared.f32 	%f41, [%r9+192];
	fma.rn.f32 	%f42, %f40, %f41, %f39;
	ld.shared.f32 	%f43, [%r5+16];
	ld.shared.f32 	%f44, [%r9+256];
	fma.rn.f32 	%f45, %f43, %f44, %f42;
	ld.shared.f32 	%f46, [%r5+20];
	ld.shared.f32 	%f47, [%r9+320];
	fma.rn.f32 	%f48, %f46, %f47, %f45;
	ld.shared.f32 	%f49, [%r5+24];
	ld.shared.f32 	%f50, [%r9+384];
	fma.rn.f32 	%f51, %f49, %f50, %f48;
	ld.shared.f32 	%f52, [%r5+28];
	ld.shared.f32 	%f53, [%r9+448];
	fma.rn.f32 	%f54, %f52, %f53, %f51;
	ld.shared.f32 	%f55, [%r5+32];
	ld.shared.f32 	%f56, [%r9+512];
	fma.rn.f32 	%f57, %f55, %f56, %f54;
	ld.shared.f32 	%f58, [%r5+36];
	ld.shared.f32 	%f59, [%r9+576];
	fma.rn.f32 	%f60, %f58, %f59, %f57;
	ld.shared.f32 	%f61, [%r5+40];
	ld.shared.f32 	%f62, [%r9+640];
	fma.rn.f32 	%f63, %f61, %f62, %f60;
	ld.shared.f32 	%f64, [%r5+44];
	ld.shared.f32 	%f65, [%r9+704];
	fma.rn.f32 	%f66, %f64, %f65, %f63;
	ld.shared.f32 	%f67, [%r5+48];
	ld.shared.f32 	%f68, [%r9+768];
	fma.rn.f32 	%f69, %f67, %f68, %f66;
	ld.shared.f32 	%f70, [%r5+52];
	ld.shared.f32 	%f71, [%r9+832];
	fma.rn.f32 	%f72, %f70, %f71, %f69;
	ld.shared.f32 	%f73, [%r5+56];
	ld.shared.f32 	%f74, [%r9+896];
	fma.rn.f32 	%f75, %f73, %f74, %f72;
	ld.shared.f32 	%f76, [%r5+60];
	ld.shared.f32 	%f77, [%r9+960];
	fma.rn.f32 	%f229, %f76, %f77, %f75;
	bar.sync 	0;
	max.s32 	%r37, %r17, %r10;
	setp.ge.s32 	%p4, %r37, %r20;
	cvt.s64.s32 	%rd13, %r18;
	add.s64 	%rd15, %rd14, %rd13;
	shl.b64 	%rd16, %rd15, 2;
	add.s64 	%rd4, %rd1, %rd16;
	mov.f32 	%f232, 0f00000000;
	@%p4 bra 	$L__BB0_8;
	ld.global.f32 	%f232, [%rd4+64];
$L__BB0_8:
	st.shared.f32 	[%r8], %f232;
	bar.sync 	0;
	ld.shared.f32 	%f79, [%r5];
	ld.shared.f32 	%f80, [%r9];
	fma.rn.f32 	%f81, %f79, %f80, %f228;
	ld.shared.f32 	%f82, [%r5+4];
	ld.shared.f32 	%f83, [%r9+64];
	fma.rn.f32 	%f84, %f82, %f83, %f81;
	ld.shared.f32 	%f85, [%r5+8];
	ld.shared.f32 	%f86, [%r9+128];
	fma.rn.f32 	%f87, %f85, %f86, %f84;
	ld.shared.f32 	%f88, [%r5+12];
	ld.shared.f32 	%f89, [%r9+192];
	fma.rn.f32 	%f90, %f88, %f89, %f87;
	ld.shared.f32 	%f91, [%r5+16];
	ld.shared.f32 	%f92, [%r9+256];
	fma.rn.f32 	%f93, %f91, %f92, %f90;
	ld.shared.f32 	%f94, [%r5+20];
	ld.shared.f32 	%f95, [%r9+320];
	fma.rn.f32 	%f96, %f94, %f95, %f93;
	ld.shared.f32 	%f97, [%r5+24];
	ld.shared.f32 	%f98, [%r9+384];
	fma.rn.f32 	%f99, %f97, %f98, %f96;
	ld.shared.f32 	%f100, [%r5+28];
	ld.shared.f32 	%f101, [%r9+448];
	fma.rn.f32 	%f102, %f100, %f101, %f99;
	ld.shared.f32 	%f103, [%r5+32];
	ld.shared.f32 	%f104, [%r9+512];
	fma.rn.f32 	%f105, %f103, %f104, %f102;
	ld.shared.f32 	%f106, [%r5+36];
	ld.shared.f32 	%f107, [%r9+576];
	fma.rn.f32 	%f108, %f106, %f107, %f105;
	ld.shared.f32 	%f109, [%r5+40];
	ld.shared.f32 	%f110, [%r9+640];
	fma.rn.f32 	%f111, %f109, %f110, %f108;
	ld.shared.f32 	%f112, [%r5+44];
	ld.shared.f32 	%f113, [%r9+704];
	fma.rn.f32 	%f114, %f112, %f113, %f111;
	ld.shared.f32 	%f115, [%r5+48];
	ld.shared.f32 	%f116, [%r9+768];
	fma.rn.f32 	%f117, %f115, %f116, %f114;
	ld.shared.f32 	%f118, [%r5+52];
	ld.shared.f32 	%f119, [%r9+832];
	fma.rn.f32 	%f120, %f118, %f119, %f117;
	ld.shared.f32 	%f121, [%r5+56];
	ld.shared.f32 	%f122, [%r9+896];
	fma.rn.f32 	%f123, %f121, %f122, %f120;
	ld.shared.f32 	%f124, [%r5+60];
	ld.shared.f32 	%f125, [%r9+960];
	fma.rn.f32 	%f228, %f124, %f125, %f123;
	bar.sync 	0;
	max.s32 	%r38, %r17, %r11;
	setp.ge.s32 	%p5, %r38, %r20;
	mov.f32 	%f233, 0f00000000;
	@%p5 bra 	$L__BB0_10;
	ld.global.f32 	%f233, [%rd4+128];
$L__BB0_10:
	st.shared.f32 	[%r8], %f233;
	bar.sync 	0;
	ld.shared.f32 	%f127, [%r5];
	ld.shared.f32 	%f128, [%r9];
	fma.rn.f32 	%f129, %f127, %f128, %f227;
	ld.shared.f32 	%f130, [%r5+4];
	ld.shared.f32 	%f131, [%r9+64];
	fma.rn.f32 	%f132, %f130, %f131, %f129;
	ld.shared.f32 	%f133, [%r5+8];
	ld.shared.f32 	%f134, [%r9+128];
	fma.rn.f32 	%f135, %f133, %f134, %f132;
	ld.shared.f32 	%f136, [%r5+12];
	ld.shared.f32 	%f137, [%r9+192];
	fma.rn.f32 	%f138, %f136, %f137, %f135;
	ld.shared.f32 	%f139, [%r5+16];
	ld.shared.f32 	%f140, [%r9+256];
	fma.rn.f32 	%f141, %f139, %f140, %f138;
	ld.shared.f32 	%f142, [%r5+20];
	ld.shared.f32 	%f143, [%r9+320];
	fma.rn.f32 	%f144, %f142, %f143, %f141;
	ld.shared.f32 	%f145, [%r5+24];
	ld.shared.f32 	%f146, [%r9+384];
	fma.rn.f32 	%f147, %f145, %f146, %f144;
	ld.shared.f32 	%f148, [%r5+28];
	ld.shared.f32 	%f149, [%r9+448];
	fma.rn.f32 	%f150, %f148, %f149, %f147;
	ld.shared.f32 	%f151, [%r5+32];
	ld.shared.f32 	%f152, [%r9+512];
	fma.rn.f32 	%f153, %f151, %f152, %f150;
	ld.shared.f32 	%f154, [%r5+36];
	ld.shared.f32 	%f155, [%r9+576];
	fma.rn.f32 	%f156, %f154, %f155, %f153;
	ld.shared.f32 	%f157, [%r5+40];
	ld.shared.f32 	%f158, [%r9+640];
	fma.rn.f32 	%f159, %f157, %f158, %f156;
	ld.shared.f32 	%f160, [%r5+44];
	ld.shared.f32 	%f161, [%r9+704];
	fma.rn.f32 	%f162, %f160, %f161, %f159;
	ld.shared.f32 	%f163, [%r5+48];
	ld.shared.f32 	%f164, [%r9+768];
	fma.rn.f32 	%f165, %f163, %f164, %f162;
	ld.shared.f32 	%f166, [%r5+52];
	ld.shared.f32 	%f167, [%r9+832];
	fma.rn.f32 	%f168, %f166, %f167, %f165;
	ld.shared.f32 	%f169, [%r5+56];
	ld.shared.f32 	%f170, [%r9+896];
	fma.rn.f32 	%f171, %f169, %f170, %f168;
	ld.shared.f32 	%f172, [%r5+60];
	ld.shared.f32 	%f173, [%r9+960];
	fma.rn.f32 	%f227, %f172, %f173, %f171;
	bar.sync 	0;
	max.s32 	%r39, %r17, %r12;
	setp.ge.s32 	%p6, %r39, %r20;
	mov.f32 	%f234, 0f00000000;
	@%p6 bra 	$L__BB0_12;
	ld.global.f32 	%f234, [%rd4+192];
$L__BB0_12:
	st.shared.f32 	[%r8], %f234;
	bar.sync 	0;
	ld.shared.f32 	%f174, [%r5];
	ld.shared.f32 	%f175, [%r9];
	fma.rn.f32 	%f176, %f174, %f175, %f226;
	ld.shared.f32 	%f177, [%r5+4];
	ld.shared.f32 	%f178, [%r9+64];
	fma.rn.f32 	%f179, %f177, %f178, %f176;
	ld.shared.f32 	%f180, [%r5+8];
	ld.shared.f32 	%f181, [%r9+128];
	fma.rn.f32 	%f182, %f180, %f181, %f179;
	ld.shared.f32 	%f183, [%r5+12];
	ld.shared.f32 	%f184, [%r9+192];
	fma.rn.f32 	%f185, %f183, %f184, %f182;
	ld.shared.f32 	%f186, [%r5+16];
	ld.shared.f32 	%f187, [%r9+256];
	fma.rn.f32 	%f188, %f186, %f187, %f185;
	ld.shared.f32 	%f189, [%r5+20];
	ld.shared.f32 	%f190, [%r9+320];
	fma.rn.f32 	%f191, %f189, %f190, %f188;
	ld.shared.f32 	%f192, [%r5+24];
	ld.shared.f32 	%f193, [%r9+384];
	fma.rn.f32 	%f194, %f192, %f193, %f191;
	ld.shared.f32 	%f195, [%r5+28];
	ld.shared.f32 	%f196, [%r9+448];
	fma.rn.f32 	%f197, %f195, %f196, %f194;
	ld.shared.f32 	%f198, [%r5+32];
	ld.shared.f32 	%f199, [%r9+512];
	fma.rn.f32 	%f200, %f198, %f199, %f197;
	ld.shared.f32 	%f201, [%r5+36];
	ld.shared.f32 	%f202, [%r9+576];
	fma.rn.f32 	%f203, %f201, %f202, %f200;
	ld.shared.f32 	%f204, [%r5+40];
	ld.shared.f32 	%f205, [%r9+640];
	fma.rn.f32 	%f206, %f204, %f205, %f203;
	ld.shared.f32 	%f207, [%r5+44];
	ld.shared.f32 	%f208, [%r9+704];
	fma.rn.f32 	%f209, %f207, %f208, %f206;
	ld.shared.f32 	%f210, [%r5+48];
	ld.shared.f32 	%f211, [%r9+768];
	fma.rn.f32 	%f212, %f210, %f211, %f209;
	ld.shared.f32 	%f213, [%r5+52];
	ld.shared.f32 	%f214, [%r9+832];
	fma.rn.f32 	%f215, %f213, %f214, %f212;
	ld.shared.f32 	%f216, [%r5+56];
	ld.shared.f32 	%f217, [%r9+896];
	fma.rn.f32 	%f218, %f216, %f217, %f215;
	ld.shared.f32 	%f219, [%r5+60];
	ld.shared.f32 	%f220, [%r9+960];
	fma.rn.f32 	%f226, %f219, %f220, %f218;
	bar.sync 	0;
	add.s32 	%r52, %r52, 1;
	cvt.rn.f32.u32 	%f221, %r52;
	setp.gt.f32 	%p7, %f1, %f221;
	@%p7 bra 	$L__BB0_2;
$L__BB0_13:
	mul.lo.s32 	%r13, %r20, %r4;
	max.s32 	%r41, %r4, %r3;
	setp.lt.s32 	%p8, %r41, %r20;
	@%p8 bra 	$L__BB0_14;
	bra.uni 	$L__BB0_15;
$L__BB0_14:
	add.s32 	%r42, %r3, %r13;
	mul.wide.u32 	%rd17, %r42, 4;
	add.s64 	%rd18, %rd2, %rd17;
	st.global.f32 	[%rd18], %f229;
$L__BB0_15:
	add.s32 	%r44, %r3, 16;
	max.s32 	%r45, %r4, %r44;
	setp.ge.s32 	%p9, %r45, %r20;
	cvt.u64.u32 	%rd19, %r13;
	cvt.u64.u32 	%rd20, %r3;
	add.s64 	%rd21, %rd20, %rd19;
	shl.b64 	%rd22, %rd21, 2;
	add.s64 	%rd5, %rd2, %rd22;
	@%p9 bra 	$L__BB0_17;
	st.global.f32 	[%rd5+64], %f228;
$L__BB0_17:
	add.s32 	%r47, %r3, 32;
	max.s32 	%r48, %r4, %r47;
	setp.ge.s32 	%p10, %r48, %r20;
	@%p10 bra 	$L__BB0_19;
	st.global.f32 	[%rd5+128], %f227;
$L__BB0_19:
	add.s32 	%r50, %r3, 48;
	max.s32 	%r51, %r4, %r50;
	setp.ge.s32 	%p11, %r51, %r20;
	@%p11 bra 	$L__BB0_21;
	st.global.f32 	[%rd5+192], %f226;
$L__BB0_21:
	ret;

}
	// .globl	_Z16matrixMul_kernelPfS_S_i
.visible .entry _Z16matrixMul_kernelPfS_S_i(
	.param .u64 .ptr .align 1 _Z16matrixMul_kernelPfS_S_i_param_0,
	.param .u64 .ptr .align 1 _Z16matrixMul_kernelPfS_S_i_param_1,
	.param .u64 .ptr .align 1 _Z16matrixMul_kernelPfS_S_i_param_2,
	.param .u32 _Z16matrixMul_kernelPfS_S_i_param_3
)
{
	.reg .pred 	%p<10>;
	.reg .b32 	%r<42>;
	.reg .b32 	%f<67>;
	.reg .b64 	%rd<67>;

	ld.param.u64 	%rd14, [_Z16matrixMul_kernelPfS_S_i_param_0];
	ld.param.u64 	%rd15, [_Z16matrixMul_kernelPfS_S_i_param_1];
	ld.param.u32 	%r19, [_Z16matrixMul_kernelPfS_S_i_param_3];
	cvta.to.global.u64 	%rd1, %rd15;
	cvta.to.global.u64 	%rd2, %rd14;
	mov.u32 	%r20, %ctaid.x;
	mov.u32 	%r21, %ntid.x;
	mov.u32 	%r22, %tid.x;
	mad.lo.s32 	%r1, %r20, %r21, %r22;
	mov.u32 	%r23, %ctaid.y;
	mov.u32 	%r24, %ntid.y;
	mov.u32 	%r25, %tid.y;
	mad.lo.s32 	%r26, %r23, %r24, %r25;
	max.s32 	%r27, %r1, %r26;
	setp.ge.s32 	%p1, %r27, %r19;
	@%p1 bra 	$L__BB1_13;
	mul.lo.s32 	%r3, %r19, %r26;
	and.b32  	%r4, %r19, 7;
	setp.lt.u32 	%p2, %r19, 8;
	mov.f32 	%f66, 0f00000000;
	mov.b32 	%r40, 0;
	@%p2 bra 	$L__BB1_4;
	and.b32  	%r40, %r19, 2147483640;
	neg.s32 	%r38, %r40;
	mul.wide.s32 	%rd16, %r19, 4;
	add.s64 	%rd3, %rd1, %rd16;
	shl.b32 	%r7, %r19, 3;
	mul.wide.s32 	%rd17, %r19, 8;
	add.s64 	%rd4, %rd1, %rd17;
	mul.wide.s32 	%rd18, %r19, 12;
	add.s64 	%rd5, %rd1, %rd18;
	mul.wide.s32 	%rd19, %r19, 16;
	add.s64 	%rd6, %rd1, %rd19;
	mul.wide.s32 	%rd20, %r19, 20;
	add.s64 	%rd7, %rd1, %rd20;
	mul.wide.s32 	%rd21, %r19, 24;
	add.s64 	%rd8, %rd1, %rd21;
	mul.wide.s32 	%rd22, %r19, 28;
	add.s64 	%rd9, %rd1, %rd22;
	mul.wide.u32 	%rd23, %r3, 4;
	add.s64 	%rd24, %rd23, %rd2;
	add.s64 	%rd66, %rd24, 16;
	mov.f32 	%f66, 0f00000000;
	mov.u32 	%r37, %r1;
$L__BB1_3:
	.pragma "nounroll";
	mul.wide.s32 	%rd25, %r37, 4;
	add.s64 	%rd26, %rd3, %rd25;
	add.s64 	%rd27, %rd4, %rd25;
	add.s64 	%rd28, %rd5, %rd25;
	add.s64 	%rd29, %rd6, %rd25;
	add.s64 	%rd30, %rd7, %rd25;
	add.s64 	%rd31, %rd8, %rd25;
	add.s64 	%rd32, %rd9, %rd25;
	add.s64 	%rd33, %rd1, %rd25;
	ld.global.f32 	%f16, [%rd66+-16];
	ld.global.f32 	%f17, [%rd33];
	fma.rn.f32 	%f18, %f16, %f17, %f66;
	ld.global.f32 	%f19, [%rd66+-12];
	ld.global.f32 	%f20, [%rd26];
	fma.rn.f32 	%f21, %f19, %f20, %f18;
	ld.global.f32 	%f22, [%rd66+-8];
	ld.global.f32 	%f23, [%rd27];
	fma.rn.f32 	%f24, %f22, %f23, %f21;
	ld.global.f32 	%f25, [%rd66+-4];
	ld.global.f32 	%f26, [%rd28];
	fma.rn.f32 	%f27, %f25, %f26, %f24;
	ld.global.f32 	%f28, [%rd66];
	ld.global.f32 	%f29, [%rd29];
	fma.rn.f32 	%f30, %f28, %f29, %f27;
	ld.global.f32 	%f31, [%rd66+4];
	ld.global.f32 	%f32, [%rd30];
	fma.rn.f32 	%f33, %f31, %f32, %f30;
	ld.global.f32 	%f34, [%rd66+8];
	ld.global.f32 	%f35, [%rd31];
	fma.rn.f32 	%f36, %f34, %f35, %f33;
	ld.global.f32 	%f37, [%rd66+12];
	ld.global.f32 	%f38, [%rd32];
	fma.rn.f32 	%f66, %f37, %f38, %f36;
	add.s32 	%r38, %r38, 8;
	add.s32 	%r37, %r37, %r7;
	add.s64 	%rd66, %rd66, 32;
	setp.ne.s32 	%p3, %r38, 0;
	@%p3 bra 	$L__BB1_3;
$L__BB1_4:
	setp.eq.s32 	%p4, %r4, 0;
	@%p4 bra 	$L__BB1_12;
	and.b32  	%r13, %r19, 3;
	setp.lt.u32 	%p5, %r4, 4;
	@%p5 bra 	$L__BB1_7;
	add.s32 	%r29, %r40, %r3;
	mul.wide.u32 	%rd34, %r29, 4;
	add.s64 	%rd35, %rd2, %rd34;
	ld.global.f32 	%f40, [%rd35];
	mad.lo.s32 	%r30, %r40, %r19, %r1;
	mul.wide.s32 	%rd36, %r30, 4;
	add.s64 	%rd37, %rd1, %rd36;
	ld.global.f32 	%f41, [%rd37];
	fma.rn.f32 	%f42, %f40, %f41, %f66;
	cvt.u64.u32 	%rd38, %r3;
	cvt.u64.u32 	%rd39, %r40;
	add.s64 	%rd40, %rd39, %rd38;
	shl.b64 	%rd41, %rd40, 2;
	add.s64 	%rd42, %rd2, %rd41;
	ld.global.f32 	%f43, [%rd42+4];
	mul.wide.s32 	%rd43, %r19, 4;
	add.s64 	%rd44, %rd37, %rd43;
	ld.global.f32 	%f44, [%rd44];
	fma.rn.f32 	%f45, %f43, %f44, %f42;
	ld.global.f32 	%f46, [%rd42+8];
	add.s64 	%rd45, %rd44, %rd43;
	ld.global.f32 	%f47, [%rd45];
	fma.rn.f32 	%f48, %f46, %f47, %f45;
	ld.global.f32 	%f49, [%rd42+12];
	add.s64 	%rd46, %rd45, %rd43;
	ld.global.f32 	%f50, [%rd46];
	fma.rn.f32 	%f66, %f49, %f50, %f48;
	add.s32 	%r40, %r40, 4;
$L__BB1_7:
	setp.eq.s32 	%p6, %r13, 0;
	@%p6 bra 	$L__BB1_12;
	setp.eq.s32 	%p7, %r13, 1;
	@%p7 bra 	$L__BB1_10;
	add.s32 	%r31, %r40, %r3;
	mul.wide.u32 	%rd47, %r31, 4;
	add.s64 	%rd48, %rd2, %rd47;
	ld.global.f32 	%f52, [%rd48];
	mad.lo.s32 	%r32, %r40, %r19, %r1;
	mul.wide.s32 	%rd49, %r32, 4;
	add.s64 	%rd50, %rd1, %rd49;
	ld.global.f32 	%f53, [%rd50];
	fma.rn.f32 	%f54, %f52, %f53, %f66;
	cvt.u64.u32 	%rd51, %r3;
	cvt.u64.u32 	%rd52, %r40;
	add.s64 	%rd53, %rd52, %rd51;
	shl.b64 	%rd54, %rd53, 2;
	add.s64 	%rd55, %rd2, %rd54;
	ld.global.f32 	%f55, [%rd55+4];
	mul.wide.s32 	%rd56, %r19, 4;
	add.s64 	%rd57, %rd50, %rd56;
	ld.global.f32 	%f56, [%rd57];
	fma.rn.f32 	%f66, %f55, %f56, %f54;
	add.s32 	%r40, %r40, 2;
$L__BB1_10:
	and.b32  	%r33, %r19, 1;
	setp.eq.b32 	%p8, %r33, 1;
	not.pred 	%p9, %p8;
	@%p9 bra 	$L__BB1_12;
	add.s32 	%r34, %r40, %r3;
	mul.wide.u32 	%rd58, %r34, 4;
	add.s64 	%rd59, %rd2, %rd58;
	ld.global.f32 	%f57, [%rd59];
	mad.lo.s32 	%r35, %r40, %r19, %r1;
	mul.wide.s32 	%rd60, %r35, 4;
	add.s64 	%rd61, %rd1, %rd60;
	ld.global.f32 	%f58, [%rd61];
	fma.rn.f32 	%f66, %f57, %f58, %f66;
$L__BB1_12:
	ld.param.u64 	%rd65, [_Z16matrixMul_kernelPfS_S_i_param_2];
	add.s32 	%r36, %r3, %r1;
	cvta.to.global.u64 	%rd62, %rd65;
	mul.wide.s32 	%rd63, %r36, 4;
	add.s64 	%rd64, %rd62, %rd63;
	st.global.f32 	[%rd64], %f66;
$L__BB1_13:
	ret;

}


// ===== COMPILED SASS (sm_100) =====

	.target	sm_100

	.elftype	@"ET_EXEC"


//--------------------- .note.nv.tkinfo           --------------------------
	.section	.note.nv.tkinfo,"",@"SHT_NOTE"
	.sectionflags	@"SHF_NOTE_NV_TKINFO"
	.tkinfo
        /*0018*/ 	.word	0x00000002
        /*0030*/ 	.string	""
        /*0030*/ 	.string	"ptxas"
        /*0030*/ 	.string	"Cuda compilation tools, release 13.0, V13.0.88"
        /*0030*/ 	.string	"Build cuda_13.0.r13.0/compiler.36424714_0"
        /*0030*/ 	.string	"-arch sm_100 -m 64 "



//--------------------- .note.nv.cuinfo           --------------------------
	.section	.note.nv.cuinfo,"",@"SHT_NOTE"
	.sectionflags	@"SHF_NOTE_NV_CUINFO"
        /*0018*/ 	.short	0x0002
        /*001a*/ 	.short	0x0064
        /*001c*/ 	.short	0x0082
	.zero		2


//--------------------- .nv.info                  --------------------------
	.section	.nv.info,"",@"SHT_CUDA_INFO"
	.align	4


	//----- nvinfo : EIATTR_REGCOUNT
	.align		4
        /*0000*/ 	.byte	0x04, 0x2f
        /*0002*/ 	.short	(.L_1 - .L_0)
	.align		4
.L_0:
        /*0004*/ 	.word	index@(_Z35matrixMul_with_thread_coarse_kernelPfS_S_i)
        /*0008*/ 	.word	0x00000020


	//----- nvinfo : EIATTR_FRAME_SIZE
	.align		4
.L_1:
        /*000c*/ 	.byte	0x04, 0x11
        /*000e*/ 	.short	(.L_3 - .L_2)
	.align		4
.L_2:
        /*0010*/ 	.word	index@(_Z35matrixMul_with_thread_coarse_kernelPfS_S_i)
        /*0014*/ 	.word	0x00000000


	//----- nvinfo : EIATTR_REGCOUNT
	.align		4
.L_3:
        /*0018*/ 	.byte	0x04, 0x2f
        /*001a*/ 	.short	(.L_5 - .L_4)
	.align		4
.L_4:
        /*001c*/ 	.word	index@(_Z16matrixMul_kernelPfS_S_i)
        /*0020*/ 	.word	0x0000001e


	//----- nvinfo : EIATTR_FRAME_SIZE
	.align		4
.L_5:
        /*0024*/ 	.byte	0x04, 0x11
        /*0026*/ 	.short	(.L_7 - .L_6)
	.align		4
.L_6:
        /*0028*/ 	.word	index@(_Z16matrixMul_kernelPfS_S_i)
        /*002c*/ 	.word	0x00000000


	//----- nvinfo : EIATTR_MIN_STACK_SIZE
	.align		4
.L_7:
        /*0030*/ 	.byte	0x04, 0x12
        /*0032*/ 	.short	(.L_9 - .L_8)
	.align		4
.L_8:
        /*0034*/ 	.word	index@(_Z16matrixMul_kernelPfS_S_i)
        /*0038*/ 	.word	0x00000000


	//----- nvinfo : EIATTR_MIN_STACK_SIZE
	.align		4
.L_9:
        /*003c*/ 	.byte	0x04, 0x12
        /*003e*/ 	.short	(.L_11 - .L_10)
	.align		4
.L_10:
        /*0040*/ 	.word	index@(_Z35matrixMul_with_thread_coarse_kernelPfS_S_i)
        /*0044*/ 	.word	0x00000000
.L_11:


//--------------------- .nv.compat                --------------------------
	.section	.nv.compat,"",@"SHT_CUDA_COMPAT_INFO"
	.align	4
        /*0000*/ 	.byte	0x02, 0x09, 0x00, 0x00, 0x02, 0x02, 0x01, 0x00, 0x02, 0x05, 0x05, 0x00, 0x03, 0x07, 0x01, 0x01
        /*0010*/ 	.byte	0x02, 0x03, 0x00, 0x00, 0x02, 0x06, 0x01, 0x00, 0x04, 0x0b, 0x08, 0x00, 0x09, 0x00, 0x00, 0x00
        /*0020*/ 	.byte	0x00, 0x00, 0x00, 0x00


//--------------------- .nv.info._Z16matrixMul_kernelPfS_S_i --------------------------
	.section	.nv.info._Z16matrixMul_kernelPfS_S_i,"",@"SHT_CUDA_INFO"
	.sectionflags	@""
	.align	4


	//----- nvinfo : EIATTR_CUDA_API_VERSION
	.align		4
        /*0000*/ 	.byte	0x04, 0x37
        /*0002*/ 	.short	(.L_13 - .L_12)
.L_12:
        /*0004*/ 	.word	0x00000082


	//----- nvinfo : EIATTR_KPARAM_INFO
	.align		4
.L_13:
        /*0008*/ 	.byte	0x04, 0x17
        /*000a*/ 	.short	(.L_15 - .L_14)
.L_14:
        /*000c*/ 	.word	0x00000000
        /*0010*/ 	.short	0x0003
        /*0012*/ 	.short	0x0018
        /*0014*/ 	.byte	0x00, 0xf0, 0x11, 0x00


	//----- nvinfo : EIATTR_KPARAM_INFO
	.align		4
.L_15:
        /*0018*/ 	.byte	0x04, 0x17
        /*001a*/ 	.short	(.L_17 - .L_16)
.L_16:
        /*001c*/ 	.word	0x00000000
        /*0020*/ 	.short	0x0002
        /*0022*/ 	.short	0x0010
        /*0024*/ 	.byte	0x00, 0xf5, 0x21, 0x00


	//----- nvinfo : EIATTR_KPARAM_INFO
	.align		4
.L_17:
        /*0028*/ 	.byte	0x04, 0x17
        /*002a*/ 	.short	(.L_19 - .L_18)
.L_18:
        /*002c*/ 	.word	0x00000000
        /*0030*/ 	.short	0x0001
        /*0032*/ 	.short	0x0008
        /*0034*/ 	.byte	0x00, 0xf5, 0x21, 0x00


	//----- nvinfo : EIATTR_KPARAM_INFO
	.align		4
.L_19:
        /*0038*/ 	.byte	0x04, 0x17
        /*003a*/ 	.short	(.L_21 - .L_20)
.L_20:
        /*003c*/ 	.word	0x00000000
        /*0040*/ 	.short	0x0000
        /*0042*/ 	.short	0x0000
        /*0044*/ 	.byte	0x00, 0xf5, 0x21, 0x00


	//----- nvinfo : EIATTR_SPARSE_MMA_MASK
	.align		4
.L_21:
        /*0048*/ 	.byte	0x03, 0x50
        /*004a*/ 	.short	0x0000


	//----- nvinfo : EIATTR_MAXREG_COUNT
	.align		4
        /*004c*/ 	.byte	0x03, 0x1b
        /*004e*/ 	.short	0x00ff


	//----- nvinfo : EIATTR_MERCURY_ISA_VERSION
	.align		4
        /*0050*/ 	.byte	0x03, 0x5f
        /*0052*/ 	.short	0x0101


	//----- nvinfo : EIATTR_VRC_CTA_INIT_COUNT
	.align		4
        /*0054*/ 	.byte	0x02, 0x4a
	.zero		1
	.zero		1


	//----- nvinfo : EIATTR_EXIT_INSTR_OFFSETS
	.align		4
        /*0058*/ 	.byte	0x04, 0x1c
        /*005a*/ 	.short	(.L_23 - .L_22)


	//   ....[0]....
.L_22:
        /*005c*/ 	.word	0x000000c0


	//   ....[1]....
        /*0060*/ 	.word	0x00000a90


	//----- nvinfo : EIATTR_CBANK_PARAM_SIZE
	.align		4
.L_23:
        /*0064*/ 	.byte	0x03, 0x19
        /*0066*/ 	.short	0x001c


	//----- nvinfo : EIATTR_PARAM_CBANK
	.align		4
        /*0068*/ 	.byte	0x04, 0x0a
        /*006a*/ 	.short	(.L_25 - .L_24)
	.align		4
.L_24:
        /*006c*/ 	.word	index@(.nv.constant0._Z16matrixMul_kernelPfS_S_i)
        /*0070*/ 	.short	0x0380
        /*0072*/ 	.short	0x001c


	//----- nvinfo : EIATTR_SW_WAR
	.align		4
.L_25:
        /*0074*/ 	.byte	0x04, 0x36
        /*0076*/ 	.short	(.L_27 - .L_26)
.L_26:
        /*0078*/ 	.word	0x00000008
.L_27:


//--------------------- .nv.info._Z35matrixMul_with_thread_coarse_kernelPfS_S_i --------------------------
	.section	.nv.info._Z35matrixMul_with_thread_coarse_kernelPfS_S_i,"",@"SHT_CUDA_INFO"
	.sectionflags	@""
	.align	4


	//----- nvinfo : EIATTR_CUDA_API_VERSION
	.align		4
        /*0000*/ 	.byte	0x04, 0x37
        /*0002*/ 	.short	(.L_29 - .L_28)
.L_28:
        /*0004*/ 	.word	0x00000082


	//----- nvinfo : EIATTR_KPARAM_INFO
	.align		4
.L_29:
        /*0008*/ 	.byte	0x04, 0x17
        /*000a*/ 	.short	(.L_31 - .L_30)
.L_30:
        /*000c*/ 	.word	0x00000000
        /*0010*/ 	.short	0x0003
        /*0012*/ 	.short	0x0018
        /*0014*/ 	.byte	0x00, 0xf0, 0x11, 0x00


	//----- nvinfo : EIATTR_KPARAM_INFO
	.align		4
.L_31:
        /*0018*/ 	.byte	0x04, 0x17
        /*001a*/ 	.short	(.L_33 - .L_32)
.L_32:
        /*001c*/ 	.word	0x00000000
        /*0020*/ 	.short	0x0002
        /*0022*/ 	.short	0x0010
        /*0024*/ 	.byte	0x00, 0xf5, 0x21, 0x00


	//----- nvinfo : EIATTR_KPARAM_INFO
	.align		4
.L_33:
        /*0028*/ 	.byte	0x04, 0x17
        /*002a*/ 	.short	(.L_35 - .L_34)
.L_34:
        /*002c*/ 	.word	0x00000000
        /*0030*/ 	.short	0x0001
        /*0032*/ 	.short	0x0008
        /*0034*/ 	.byte	0x00, 0xf5, 0x21, 0x00


	//----- nvinfo : EIATTR_KPARAM_INFO
	.align		4
.L_35:
        /*0038*/ 	.byte	0x04, 0x17
        /*003a*/ 	.short	(.L_37 - .L_36)
.L_36:
        /*003c*/ 	.word	0x00000000
        /*0040*/ 	.short	0x0000
        /*0042*/ 	.short	0x0000
        /*0044*/ 	.byte	0x00, 0xf5, 0x21, 0x00


	//----- nvinfo : EIATTR_SPARSE_MMA_MASK
	.align		4
.L_37:
        /*0048*/ 	.byte	0x03, 0x50
        /*004a*/ 	.short	0x0000


	//----- nvinfo : EIATTR_MAXREG_COUNT
	.align		4
        /*004c*/ 	.byte	0x03, 0x1b
        /*004e*/ 	.short	0x00ff


	//----- nvinfo : EIATTR_NUM_BARRIERS
	.align		4
        /*0050*/ 	.byte	0x02, 0x4c
        /*0052*/ 	.byte	0x01
	.zero		1


	//----- nvinfo : EIATTR_MERCURY_ISA_VERSION
	.align		4
        /*0054*/ 	.byte	0x03, 0x5f
        /*0056*/ 	.short	0x0101


	//----- nvinfo : EIATTR_VRC_CTA_INIT_COUNT
	.align		4
        /*0058*/ 	.byte	0x02, 0x4a
	.zero		1
	.zero		1


	//----- nvinfo : EIATTR_EXIT_INSTR_OFFSETS
	.align		4
        /*005c*/ 	.byte	0x04, 0x1c
        /*005e*/ 	.short	(.L_39 - .L_38)


	//   ....[0]....
.L_38:
        /*0060*/ 	.word	0x00000f80


	//   ....[1]....
        /*0064*/ 	.word	0x00000fa0


	//----- nvinfo : EIATTR_CBANK_PARAM_SIZE
	.align		4
.L_39:
        /*0068*/ 	.byte	0x03, 0x19
        /*006a*/ 	.short	0x001c


	//----- nvinfo : EIATTR_PARAM_CBANK
	.align		4
        /*006c*/ 	.byte	0x04, 0x0a
        /*006e*/ 	.short	(.L_41 - .L_40)
	.align		4
.L_40:
        /*0070*/ 	.word	index@(.nv.constant0._Z35matrixMul_with_thread_coarse_kernelPfS_S_i)
        /*0074*/ 	.short	0x0380
        /*0076*/ 	.short	0x001c


	//----- nvinfo : EIATTR_SW_WAR
	.align		4
.L_41:
        /*0078*/ 	.byte	0x04, 0x36
        /*007a*/ 	.short	(.L_43 - .L_42)
.L_42:
        /*007c*/ 	.word	0x00000008
.L_43:


//--------------------- .nv.callgraph             --------------------------
	.section	.nv.callgraph,"",@"SHT_CUDA_CALLGRAPH"
	.align	4
	.sectionentsize	8
	.align		4
        /*0000*/ 	.word	0x00000000
	.align		4
        /*0004*/ 	.word	0xffffffff
	.align		4
        /*0008*/ 	.word	0x00000000
	.align		4
        /*000c*/ 	.word	0xfffffffe
	.align		4
        /*0010*/ 	.word	0x00000000
	.align		4
        /*0014*/ 	.word	0xfffffffd
	.align		4
        /*0018*/ 	.word	0x00000000
	.align		4
        /*001c*/ 	.word	0xfffffffc


//--------------------- .text._Z16matrixMul_kernelPfS_S_i --------------------------
	.section	.text._Z16matrixMul_kernelPfS_S_i,"ax",@progbits
	.align	128
        .global         _Z16matrixMul_kernelPfS_S_i
        .type           _Z16matrixMul_kernelPfS_S_i,@function
        .size           _Z16matrixMul_kernelPfS_S_i,(.L_x_8 - _Z16matrixMul_kernelPfS_S_i)
        .other          _Z16matrixMul_kernelPfS_S_i,@"STO_CUDA_ENTRY STV_DEFAULT"
_Z16matrixMul_kernelPfS_S_i:
.text._Z16matrixMul_kernelPfS_S_i:
[----:B------:R-:W-:Y:S01]  /*0000*/  LDC R1, c[0x0][0x37c] ;  /* 0x0000df00ff017b82 */ /* 0x000fe20000000800 */
[----:B------:R-:W0:Y:S07]  /*0010*/  S2R R3, SR_TID.X ;  /* 0x0000000000037919 */ /* 0x000e2e0000002100 */
[----:B------:R-:W0:Y:S01]  /*0020*/  LDC R0, c[0x0][0x360] ;  /* 0x0000d800ff007b82 */ /* 0x000e220000000800 */
[----:B------:R-:W1:Y:S01]  /*0030*/  LDCU UR20, c[0x0][0x398] ;  /* 0x00007300ff1477ac */ /* 0x000e620008000800 */
[----:B------:R-:W2:Y:S06]  /*0040*/  S2R R2, SR_TID.Y ;  /* 0x0000000000027919 */ /* 0x000eac0000002200 */
[----:B------:R-:W0:Y:S08]  /*0050*/  S2UR UR4, SR_CTAID.X ;  /* 0x00000000000479c3 */ /* 0x000e300000002500 */
[----:B------:R-:W2:Y:S08]  /*0060*/  S2UR UR5, SR_CTAID.Y ;  /* 0x00000000000579c3 */ /* 0x000eb00000002600 */
[----:B------:R-:W2:Y:S01]  /*0070*/  LDC R13, c[0x0][0x364] ;  /* 0x0000d900ff0d7b82 */ /* 0x000ea20000000800 */
[----:B0-----:R-:W-:-:S02]  /*0080*/  IMAD R0, R0, UR4, R3 ;  /* 0x0000000400007c24 */ /* 0x001fc4000f8e0203 */
[----:B--2---:R-:W-:-:S05]  /*0090*/  IMAD R13, R13, UR5, R2 ;  /* 0x000000050d0d7c24 */ /* 0x004fca000f8e0202 */
[----:B------:R-:W-:-:S04]  /*00a0*/  VIMNMX R2, PT, PT, R0, R13, !PT ;  /* 0x0000000d00027248 */ /* 0x000fc80007fe0100 */
[----:B-1----:R-:W-:-:S13]  /*00b0*/  ISETP.GE.AND P0, PT, R2, UR20, PT ;  /* 0x0000001402007c0c */ /* 0x002fda000bf06270 */
[----:B------:R-:W-:Y:S05]  /*00c0*/  @P0 EXIT ;  /* 0x000000000000094d */ /* 0x000fea0003800000 */
[----:B------:R-:W-:Y:S01]  /*00d0*/  UISETP.GE.U32.AND UP0, UPT, UR20, 0x8, UPT ;  /* 0x000000081400788c */ /* 0x000fe2000bf06070 */
[----:B------:R-:W-:Y:S02]  /*00e0*/  HFMA2 R12, -RZ, RZ, 0, 0 ;  /* 0x00000000ff0c7431 */ /* 0x000fe400000001ff */
[----:B------:R-:W-:Y:S01]  /*00f0*/  IMAD R13, R13, UR20, RZ ;  /* 0x000000140d0d7c24 */ /* 0x000fe2000f8e02ff */
[----:B------:R-:W-:Y:S01]  /*0100*/  UMOV UR4, URZ ;  /* 0x000000ff00047c82 */ /* 0x000fe20008000000 */
[----:B------:R-:W0:Y:S04]  /*0110*/  LDCU.64 UR18, c[0x0][0x358] ;  /* 0x00006b00ff1277ac */ /* 0x000e280008000a00 */
[----:B------:R-:W-:Y:S05]  /*0120*/  BRA.U !UP0, `(.L_x_0) ;  /* 0x0000000508047547 */ /* 0x000fea000b800000 */
[----:B------:R-:W1:Y:S01]  /*0130*/  LDCU.128 UR24, c[0x0][0x380] ;  /* 0x00007000ff1877ac */ /* 0x000e620008000c00 */
[----:B------:R-:W-:Y:S02]  /*0140*/  MOV R12, RZ ;  /* 0x000000ff000c7202 */ /* 0x000fe40000000f00 */
[----:B------:R-:W-:Y:S01]  /*0150*/  MOV R14, R0 ;  /* 0x00000000000e7202 */ /* 0x000fe20000000f00 */
[----:B------:R-:W-:-:S04]  /*0160*/  ULOP3.LUT UR4, UR20, 0x7ffffff8, URZ, 0xc0, !UPT ;  /* 0x7ffffff814047892 */ /* 0x000fc8000f8ec0ff */
[----:B------:R-:W-:Y:S01]  /*0170*/  UIADD3 UR5, UPT, UPT, -UR4, URZ, URZ ;  /* 0x000000ff04057290 */ /* 0x000fe2000fffe1ff */
[----:B-1----:R-:W-:Y:S01]  /*0180*/  MOV R2, UR24 ;  /* 0x0000001800027c02 */ /* 0x002fe20008000f00 */
[----:B------:R-:W-:Y:S01]  /*0190*/  UIMAD.WIDE UR6, UR20, 0x8, UR26 ;  /* 0x00000008140678a5 */ /* 0x000fe2000f8e021a */
[----:B------:R-:W-:Y:S01]  /*01a0*/  MOV R3, UR25 ;  /* 0x0000001900037c02 */ /* 0x000fe20008000f00 */
[----:B------:R-:W-:Y:S02]  /*01b0*/  UIMAD.WIDE UR8, UR20, 0xc, UR26 ;  /* 0x0000000c140878a5 */ /* 0x000fe4000f8e021a */
[----:B------:R-:W-:Y:S01]  /*01c0*/  UIMAD.WIDE UR10, UR20, 0x10, UR26 ;  /* 0x00000010140a78a5 */ /* 0x000fe2000f8e021a */
[----:B------:R-:W-:Y:S01]  /*01d0*/  IMAD.WIDE.U32 R2, R13, 0x4, R2 ;  /* 0x000000040d027825 */ /* 0x000fe200078e0002 */
[----:B------:R-:W-:Y:S02]  /*01e0*/  UIMAD.WIDE UR12, UR20, 0x14, UR26 ;  /* 0x00000014140c78a5 */ /* 0x000fe4000f8e021a */
[----:B------:R-:W-:Y:S01]  /*01f0*/  UIMAD.WIDE UR14, UR20, 0x18, UR26 ;  /* 0x00000018140e78a5 */ /* 0x000fe2000f8e021a */
[----:B------:R-:W-:Y:S01]  /*0200*/  IADD3 R2, P0, PT, R2, 0x10, RZ ;  /* 0x0000001002027810 */ /* 0x000fe20007f1e0ff */
[----:B------:R-:W-:-:S03]  /*0210*/  UIMAD.WIDE UR16, UR20, 0x1c, UR26 ;  /* 0x0000001c141078a5 */ /* 0x000fc6000f8e021a */
[----:B------:R-:W-:-:S09]  /*0220*/  IADD3.X R3, PT, PT, RZ, R3, RZ, P0, !PT ;  /* 0x00000003ff037210 */ /* 0x000fd200007fe4ff */
.L_x_1:
[----:B------:R-:W-:Y:S01]  /*0230*/  UIMAD.WIDE UR22, UR20, 0x4, UR26 ;  /* 0x00000004141678a5 */ /* 0x000fe2000f8e021a */
[----:B------:R-:W-:Y:S02]  /*0240*/  IMAD.MOV.U32 R23, RZ, RZ, 0x4 ;  /* 0x00000004ff177424 */ /* 0x000fe400078e00ff */
[----:B------:R-:W-:Y:S01]  /*0250*/  HFMA2 R11, -RZ, RZ, 0, 2.384185791015625e-07 ;  /* 0x00000004ff0b7431 */ /* 0x000fe200000001ff */
[----:B------:R-:W-:Y:S01]  /*0260*/  MOV R25, 0x4 ;  /* 0x0000000400197802 */ /* 0x000fe20000000f00 */
[----:B0-----:R-:W2:Y:S01]  /*0270*/  LDG.E R21, desc[UR18][R2.64+-0x10] ;  /* 0xfffff01202157981 */ /* 0x001ea2000c1e1900 */
[C---:B------:R-:W-:Y:S01]  /*0280*/  IMAD.WIDE R22, R14.reuse, R23, UR26 ;  /* 0x0000001a0e167e25 */ /* 0x040fe2000f8e0217 */
[----:B------:R-:W-:Y:S02]  /*0290*/  MOV R8, UR22 ;  /* 0x0000001600087c02 */ /* 0x000fe40008000f00 */
[----:B------:R-:W-:Y:S01]  /*02a0*/  MOV R9, UR23 ;  /* 0x0000001700097c02 */ /* 0x000fe20008000f00 */
[----:B------:R-:W3:Y:S02]  /*02b0*/  LDG.E R19, desc[UR18][R2.64+-0xc] ;  /* 0xfffff41202137981 */ /* 0x000ee4000c1e1900 */
[----:B------:R-:W-:-:S02]  /*02c0*/  IMAD.WIDE R8, R14, 0x4, R8 ;  /* 0x000000040e087825 */ /* 0x000fc400078e0208 */
[----:B------:R-:W2:Y:S01]  /*02d0*/  LDG.E R22, desc[UR18][R22.64] ;  /* 0x0000001216167981 */ /* 0x000ea2000c1e1900 */
[----:B------:R-:W-:Y:S01]  /*02e0*/  MOV R5, 0x4 ;  /* 0x0000000400057802 */ /* 0x000fe20000000f00 */
[C---:B------:R-:W-:Y:S02]  /*02f0*/  IMAD.WIDE R24, R14.reuse, R25, UR6 ;  /* 0x000000060e187e25 */ /* 0x040fe4000f8e0219 */
[----:B------:R0:W3:Y:S02]  /*0300*/  LDG.E R20, desc[UR18][R8.64] ;  /* 0x0000001208147981 */ /* 0x0000e4000c1e1900 */
[----:B------:R-:W-:Y:S02]  /*0310*/  IMAD.WIDE R10, R14, R11, UR8 ;  /* 0x000000080e0a7e25 */ /* 0x000fe4000f8e020b */
[----:B------:R-:W4:Y:S04]  /*0320*/  LDG.E R18, desc[UR18][R24.64] ;  /* 0x0000001218127981 */ /* 0x000f28000c1e1900 */
[----:B------:R-:W4:Y:S01]  /*0330*/  LDG.E R17, desc[UR18][R2.64+-0x8] ;  /* 0xfffff81202117981 */ /* 0x000f22000c1e1900 */
[----:B0-----:R-:W-:-:S02]  /*0340*/  HFMA2 R9, -RZ, RZ, 0, 2.384185791015625e-07 ;  /* 0x00000004ff097431 */ /* 0x001fc400000001ff */
[----:B------:R-:W-:Y:S01]  /*0350*/  IMAD.MOV.U32 R7, RZ, RZ, 0x4 ;  /* 0x00000004ff077424 */ /* 0x000fe200078e00ff */
[----:B------:R0:W5:Y:S01]  /*0360*/  LDG.E R16, desc[UR18][R10.64] ;  /* 0x000000120a107981 */ /* 0x000162000c1e1900 */
[----:B------:R-:W-:-:S03]  /*0370*/  IMAD.WIDE R4, R14, R5, UR10 ;  /* 0x0000000a0e047e25 */ /* 0x000fc6000f8e0205 */
[----:B------:R-:W5:Y:S01]  /*0380*/  LDG.E R15, desc[UR18][R2.64+-0x4] ;  /* 0xfffffc12020f7981 */ /* 0x000f62000c1e1900 */
[C---:B------:R-:W-:Y:S01]  /*0390*/  IMAD.WIDE R6, R14.reuse, R7, UR12 ;  /* 0x0000000c0e067e25 */ /* 0x040fe2000f8e0207 */
[----:B------:R-:W-:Y:S02]  /*03a0*/  MOV R27, 0x4 ;  /* 0x00000004001b7802 */ /* 0x000fe40000000f00 */
[----:B------:R1:W5:Y:S01]  /*03b0*/  LDG.E R4, desc[UR18][R4.64] ;  /* 0x0000001204047981 */ /* 0x000362000c1e1900 */
[----:B------:R-:W-:-:S03]  /*03c0*/  IMAD.WIDE R8, R14, R9, UR14 ;  /* 0x0000000e0e087e25 */ /* 0x000fc6000f8e0209 */
[----:B------:R-:W5:Y:S01]  /*03d0*/  LDG.E R23, desc[UR18][R2.64] ;  /* 0x0000001202177981 */ /* 0x000f62000c1e1900 */
[----:B0-----:R-:W-:-:S03]  /*03e0*/  IMAD.WIDE R10, R14, R27, UR16 ;  /* 0x000000100e0a7e25 */ /* 0x001fc6000f8e021b */
[----:B------:R-:W5:Y:S04]  /*03f0*/  LDG.E R7, desc[UR18][R6.64] ;  /* 0x0000001206077981 */ /* 0x000f68000c1e1900 */
[----:B------:R-:W5:Y:S04]  /*0400*/  LDG.E R24, desc[UR18][R2.64+0x4] ;  /* 0x0000041202187981 */ /* 0x000f68000c1e1900 */
[----:B------:R-:W5:Y:S04]  /*0410*/  LDG.E R8, desc[UR18][R8.64] ;  /* 0x0000001208087981 */ /* 0x000f68000c1e1900 */
[----:B------:R-:W5:Y:S04]  /*0420*/  LDG.E R25, desc[UR18][R2.64+0x8] ;  /* 0x0000081202197981 */ /* 0x000f68000c1e1900 */
[----:B------:R-:W5:Y:S04]  /*0430*/  LDG.E R10, desc[UR18][R10.64] ;  /* 0x000000120a0a7981 */ /* 0x000f68000c1e1900 */
[----:B------:R0:W5:Y:S01]  /*0440*/  LDG.E R27, desc[UR18][R2.64+0xc] ;  /* 0x00000c12021b7981 */ /* 0x000162000c1e1900 */
[----:B------:R-:W-:-:S04]  /*0450*/  UIADD3 UR5, UPT, UPT, UR5, 0x8, URZ ;  /* 0x0000000805057890 */ /* 0x000fc8000fffe0ff */
[----:B------:R-:W-:Y:S01]  /*0460*/  UISETP.NE.AND UP0, UPT, UR5, URZ, UPT ;  /* 0x000000ff0500728c */ /* 0x000fe2000bf05270 */
[----:B-1----:R-:W-:Y:S02]  /*0470*/  MOV R5, UR20 ;  /* 0x0000001400057c02 */ /* 0x002fe40008000f00 */
[----:B0-----:R-:W-:Y:S02]  /*0480*/  IADD3 R2, P0, PT, R2, 0x20, RZ ;  /* 0x0000002002027810 */ /* 0x001fe40007f1e0ff */
[----:B------:R-:W-:Y:S02]  /*0490*/  LEA R14, R5, R14, 0x3 ;  /* 0x0000000e050e7211 */ /* 0x000fe400078e18ff */
[----:B------:R-:W-:Y:S01]  /*04a0*/  IADD3.X R3, PT, PT, RZ, R3, RZ, P0, !PT ;  /* 0x00000003ff037210 */ /* 0x000fe200007fe4ff */
[----:B--2---:R-:W-:-:S04]  /*04b0*/  FFMA R22, R21, R22, R12 ;  /* 0x0000001615167223 */ /* 0x004fc8000000000c */
[----:B---3--:R-:W-:-:S04]  /*04c0*/  FFMA R20, R19, R20, R22 ;  /* 0x0000001413147223 */ /* 0x008fc80000000016 */
[----:B----4-:R-:W-:-:S04]  /*04d0*/  FFMA R18, R17, R18, R20 ;  /* 0x0000001211127223 */ /* 0x010fc80000000014 */
[----:B-----5:R-:W-:-:S04]  /*04e0*/  FFMA R16, R15, R16, R18 ;  /* 0x000000100f107223 */ /* 0x020fc80000000012 */
[----:B------:R-:W-:-:S04]  /*04f0*/  FFMA R23, R23, R4, R16 ;  /* 0x0000000417177223 */ /* 0x000fc80000000010 */
[----:B------:R-:W-:-:S04]  /*0500*/  FFMA R24, R24, R7, R23 ;  /* 0x0000000718187223 */ /* 0x000fc80000000017 */
[----:B------:R-:W-:-:S04]  /*0510*/  FFMA R8, R25, R8, R24 ;  /* 0x0000000819087223 */ /* 0x000fc80000000018 */
[----:B------:R-:W-:Y:S01]  /*0520*/  FFMA R12, R27, R10, R8 ;  /* 0x0000000a1b0c7223 */ /* 0x000fe20000000008 */
[----:B------:R-:W-:Y:S06]  /*0530*/  BRA.U UP0, `(.L_x_1) ;  /* 0xfffffffd003c7547 */ /* 0x000fec000b83ffff */
.L_x_0:
[----:B------:R-:W-:-:S04]  /*0540*/  ULOP3.LUT UR6, UR20, 0x7, URZ, 0xc0, !UPT ;  /* 0x0000000714067892 */ /* 0x000fc8000f8ec0ff */
[----:B------:R-:W-:-:S09]  /*0550*/  UISETP.NE.AND UP0, UPT, UR6, URZ, UPT ;  /* 0x000000ff0600728c */ /* 0x000fd2000bf05270 */
[----:B------:R-:W-:Y:S05]  /*0560*/  BRA.U !UP0, `(.L_x_2) ;  /* 0x0000000508387547 */ /* 0x000fea000b800000 */
[----:B------:R-:W-:Y:S02]  /*0570*/  UISETP.GE.U32.AND UP0, UPT, UR6, 0x4, UPT ;  /* 0x000000040600788c */ /* 0x000fe4000bf06070 */
[----:B------:R-:W-:-:S04]  /*0580*/  ULOP3.LUT UR5, UR20, 0x3, URZ, 0xc0, !UPT ;  /* 0x0000000314057892 */ /* 0x000fc8000f8ec0ff */
[----:B------:R-:W-:-:S03]  /*0590*/  UISETP.NE.AND UP1, UPT, UR5, URZ, UPT ;  /* 0x000000ff0500728c */ /* 0x000fc6000bf25270 */
[----:B------:R-:W-:Y:S08]  /*05a0*/  BRA.U !UP0, `(.L_x_3) ;  /* 0x00000001087c7547 */ /* 0x000ff0000b800000 */
[----:B------:R-:W1:Y:S01]  /*05b0*/  LDC.64 R6, c[0x0][0x388] ;  /* 0x0000e200ff067b82 */ /* 0x000e620000000a00 */
[----:B------:R-:W2:Y:S01]  /*05c0*/  LDCU.64 UR6, c[0x0][0x380] ;  /* 0x00007000ff0677ac */ /* 0x000ea20008000a00 */
[----:B------:R-:W-:Y:S01]  /*05d0*/  IMAD.U32 R9, RZ, RZ, UR4 ;  /* 0x00000004ff097e24 */ /* 0x000fe2000f8e00ff */
[C---:B------:R-:W-:Y:S02]  /*05e0*/  IADD3 R3, PT, PT, R13.reuse, UR4, RZ ;  /* 0x000000040d037c10 */ /* 0x040fe4000fffe0ff */
[----:B------:R-:W-:Y:S01]  /*05f0*/  IADD3 R10, P0, PT, R13, UR4, RZ ;  /* 0x000000040d0a7c10 */ /* 0x000fe2000ff1e0ff */
[----:B------:R-:W-:Y:S01]  /*0600*/  IMAD R9, R9, UR20, R0 ;  /* 0x0000001409097c24 */ /* 0x000fe2000f8e0200 */
[----:B------:R-:W-:Y:S01]  /*0610*/  MOV R11, UR20 ;  /* 0x00000014000b7c02 */ /* 0x000fe20008000f00 */
[----:B------:R-:W3:Y:S01]  /*0620*/  LDC.64 R4, c[0x0][0x380] ;  /* 0x0000e000ff047b82 */ /* 0x000ee20000000a00 */
[----:B------:R-:W-:Y:S01]  /*0630*/  MOV R15, UR20 ;  /* 0x00000014000f7c02 */ /* 0x000fe20008000f00 */
[----:B-1----:R-:W-:Y:S01]  /*0640*/  IMAD.WIDE R6, R9, 0x4, R6 ;  /* 0x0000000409067825 */ /* 0x002fe200078e0206 */
[----:B------:R-:W-:-:S05]  /*0650*/  MOV R9, UR20 ;  /* 0x0000001400097c02 */ /* 0x000fca0008000f00 */
[----:B------:R-:W-:Y:S02]  /*0660*/  IMAD.WIDE R8, R9, 0x4, R6 ;  /* 0x0000000409087825 */ /* 0x000fe400078e0206 */
[----:B0-----:R-:W4:Y:S02]  /*0670*/  LDG.E R6, desc[UR18][R6.64] ;  /* 0x0000001206067981 */ /* 0x001f24000c1e1900 */
[----:B---3--:R-:W-:Y:S01]  /*0680*/  IMAD.WIDE.U32 R4, R3, 0x4, R4 ;  /* 0x0000000403047825 */ /* 0x008fe200078e0004 */
[----:B------:R-:W-:Y:S01]  /*0690*/  IADD3.X R3, PT, PT, RZ, RZ, RZ, P0, !PT ;  /* 0x000000ffff037210 */ /* 0x000fe200007fe4ff */
[----:B------:R-:W3:Y:S01]  /*06a0*/  LDG.E R17, desc[UR18][R8.64] ;  /* 0x0000001208117981 */ /* 0x000ee2000c1e1900 */
[----:B--2---:R-:W-:-:S03]  /*06b0*/  LEA R2, P0, R10, UR6, 0x2 ;  /* 0x000000060a027c11 */ /* 0x004fc6000f8010ff */
[----:B------:R-:W4:Y:S01]  /*06c0*/  LDG.E R5, desc[UR18][R4.64] ;  /* 0x0000001204057981 */ /* 0x000f22000c1e1900 */
[----:B------:R-:W-:Y:S01]  /*06d0*/  LEA.HI.X R3, R10, UR7, R3, 0x2, P0 ;  /* 0x000000070a037c11 */ /* 0x000fe200080f1403 */
[----:B------:R-:W-:-:S04]  /*06e0*/  IMAD.WIDE R10, R11, 0x4, R8 ;  /* 0x000000040b0a7825 */ /* 0x000fc800078e0208 */
[----:B------:R-:W3:Y:S01]  /*06f0*/  LDG.E R16, desc[UR18][R2.64+0x4] ;  /* 0x0000041202107981 */ /* 0x000ee2000c1e1900 */
[----:B------:R-:W-:-:S03]  /*0700*/  IMAD.WIDE R14, R15, 0x4, R10 ;  /* 0x000000040f0e7825 */ /* 0x000fc600078e020a */
[----:B------:R-:W2:Y:S04]  /*0710*/  LDG.E R19, desc[UR18][R10.64] ;  /* 0x000000120a137981 */ /* 0x000ea8000c1e1900 */
[----:B------:R-:W2:Y:S04]  /*0720*/  LDG.E R18, desc[UR18][R2.64+0x8] ;  /* 0x0000081202127981 */ /* 0x000ea8000c1e1900 */
[----:B------:R-:W5:Y:S04]  /*0730*/  LDG.E R20, desc[UR18][R2.64+0xc] ;  /* 0x00000c1202147981 */ /* 0x000f68000c1e1900 */
[----:B------:R-:W5:Y:S01]  /*0740*/  LDG.E R14, desc[UR18][R14.64] ;  /* 0x000000120e0e7981 */ /* 0x000f62000c1e1900 */
[----:B------:R-:W-:Y:S01]  /*0750*/  UIADD3 UR4, UPT, UPT, UR4, 0x4, URZ ;  /* 0x0000000404047890 */ /* 0x000fe2000fffe0ff */
[----:B----4-:R-:W-:-:S04]  /*0760*/  FFMA R5, R5, R6, R12 ;  /* 0x0000000605057223 */ /* 0x010fc8000000000c */
[----:B---3--:R-:W-:-:S04]  /*0770*/  FFMA R5, R16, R17, R5 ;  /* 0x0000001110057223 */ /* 0x008fc80000000005 */
[----:B--2---:R-:W-:-:S04]  /*0780*/  FFMA R5, R18, R19, R5 ;  /* 0x0000001312057223 */ /* 0x004fc80000000005 */
[----:B-----5:R-:W-:-:S07]  /*0790*/  FFMA R12, R20, R14, R5 ;  /* 0x0000000e140c7223 */ /* 0x020fce0000000005 */
.L_x_3:
[----:B------:R-:W-:Y:S05]  /*07a0*/  BRA.U !UP1, `(.L_x_2) ;  /* 0x0000000109a87547 */ /* 0x000fea000b800000 */
[----:B------:R-:W-:Y:S01]  /*07b0*/  UISETP.NE.AND UP0, UPT, UR5, 0x1, UPT ;  /* 0x000000010500788c */ /* 0x000fe2000bf05270 */
[----:B------:R-:W-:Y:S01]  /*07c0*/  MOV R7, UR4 ;  /* 0x0000000400077c02 */ /* 0x000fe20008000f00 */
[----:B------:R-:W-:Y:S02]  /*07d0*/  ULOP3.LUT UR5, UR20, 0x1, URZ, 0xc0, !UPT ;  /* 0x0000000114057892 */ /* 0x000fe4000f8ec0ff */
[----:B------:R-:W-:Y:S02]  /*07e0*/  MOV R15, UR20 ;  /* 0x00000014000f7c02 */ /* 0x000fe40008000f00 */
[----:B------:R-:W-:Y:S01]  /*07f0*/  UISETP.NE.U32.AND UP1, UPT, UR5, 0x1, UPT ;  /* 0x000000010500788c */ /* 0x000fe2000bf25070 */
[----:B------:R-:W-:-:S04]  /*0800*/  PLOP3.LUT P1, PT, PT, PT, UP0, 0x80, 0x8 ;  /* 0x000000000008781c */ /* 0x000fc80003f2f008 */
[----:B------:R-:W1:Y:S01]  /*0810*/  @UP0 LDCU.128 UR8, c[0x0][0x380] ;  /* 0x00007000ff0807ac */ /* 0x000e620008000c00 */
[----:B------:R-:W-:Y:S01]  /*0820*/  PLOP3.LUT P0, PT, PT, PT, UP1, 0x80, 0x8 ;  /* 0x000000000008781c */ /* 0x000fe20003f0f018 */
[----:B------:R-:W2:Y:S04]  /*0830*/  @UP0 LDCU.64 UR6, c[0x0][0x380] ;  /* 0x00007000ff0607ac */ /* 0x000ea80008000a00 */
[----:B------:R-:W3:Y:S03]  /*0840*/  @!UP1 LDCU.128 UR12, c[0x0][0x380] ;  /* 0x00007000ff0c97ac */ /* 0x000ee60008000c00 */
[C---:B------:R-:W-:Y:S02]  /*0850*/  @P1 IADD3 R3, PT, PT, R13.reuse, UR4, RZ ;  /* 0x000000040d031c10 */ /* 0x040fe4000fffe0ff */
[----:B------:R-:W-:Y:S01]  /*0860*/  @P1 IADD3 R6, P2, PT, R13, UR4, RZ ;  /* 0x000000040d061c10 */ /* 0x000fe2000ff5e0ff */
[----:B------:R-:W-:Y:S01]  /*0870*/  @UP0 UIADD3 UR4, UPT, UPT, UR4, 0x2, URZ ;  /* 0x0000000204040890 */ /* 0x000fe2000fffe0ff */
[----:B-1----:R-:W-:Y:S01]  /*0880*/  MOV R11, UR9 ;  /* 0x00000009000b7c02 */ /* 0x002fe20008000f00 */
[----:B------:R-:W-:Y:S01]  /*0890*/  IMAD.U32 R10, RZ, RZ, UR8 ;  /* 0x00000008ff0a7e24 */ /* 0x000fe2000f8e00ff */
[----:B------:R-:W-:-:S02]  /*08a0*/  MOV R4, UR10 ;  /* 0x0000000a00047c02 */ /* 0x000fc40008000f00 */
[----:B------:R-:W-:Y:S01]  /*08b0*/  MOV R5, UR11 ;  /* 0x0000000b00057c02 */ /* 0x000fe20008000f00 */
[----:B------:R-:W-:-:S04]  /*08c0*/  @P1 IMAD.WIDE.U32 R10, R3, 0x4, R10 ;  /* 0x00000004030a1825 */ /* 0x000fc800078e000a */
[----:B------:R-:W-:Y:S01]  /*08d0*/  @P1 IMAD R3, R7, UR20, R0 ;  /* 0x0000001407031c24 */ /* 0x000fe2000f8e0200 */
[----:B------:R-:W-:Y:S01]  /*08e0*/  @P1 IADD3.X R7, PT, PT, RZ, RZ, RZ, P2, !PT ;  /* 0x000000ffff071210 */ /* 0x000fe200017fe4ff */
[----:B------:R-:W-:Y:S01]  /*08f0*/  IMAD.U32 R19, RZ, RZ, UR4 ;  /* 0x00000004ff137e24 */ /* 0x000fe2000f8e00ff */
[C---:B--2---:R-:W-:Y:S01]  /*0900*/  @P1 LEA R2, P2, R6.reuse, UR6, 0x2 ;  /* 0x0000000606021c11 */ /* 0x044fe2000f8410ff */
[----:B------:R-:W-:Y:S01]  /*0910*/  @P1 IMAD.WIDE R4, R3, 0x4, R4 ;  /* 0x0000000403041825 */ /* 0x000fe200078e0204 */
[----:B------:R-:W-:Y:S01]  /*0920*/  @!P0 IADD3 R17, PT, PT, R13, UR4, RZ ;  /* 0x000000040d118c10 */ /* 0x000fe2000fffe0ff */
[----:B0-----:R-:W2:Y:S01]  /*0930*/  @P1 LDG.E R11, desc[UR18][R10.64] ;  /* 0x000000120a0b1981 */ /* 0x001ea2000c1e1900 */
[----:B------:R-:W-:Y:S01]  /*0940*/  @P1 LEA.HI.X R3, R6, UR7, R7, 0x2, P2 ;  /* 0x0000000706031c11 */ /* 0x000fe200090f1407 */
[----:B------:R-:W-:Y:S01]  /*0950*/  @!P0 IMAD R19, R19, UR20, R0 ;  /* 0x0000001413138c24 */ /* 0x000fe2000f8e0200 */
[----:B---3--:R-:W-:Y:S01]  /*0960*/  MOV R6, UR12 ;  /* 0x0000000c00067c02 */ /* 0x008fe20008000f00 */
[----:B------:R-:W-:Y:S01]  /*0970*/  @P1 IMAD.WIDE R14, R15, 0x4, R4 ;  /* 0x000000040f0e1825 */ /* 0x000fe200078e0204 */
[----:B------:R-:W-:Y:S01]  /*0980*/  MOV R7, UR13 ;  /* 0x0000000d00077c02 */ /* 0x000fe20008000f00 */
[----:B------:R-:W2:Y:S01]  /*0990*/  @P1 LDG.E R4, desc[UR18][R4.64] ;  /* 0x0000001204041981 */ /* 0x000ea2000c1e1900 */
[----:B------:R-:W-:-:S02]  /*09a0*/  MOV R8, UR14 ;  /* 0x0000000e00087c02 */ /* 0x000fc40008000f00 */
[----:B------:R-:W-:Y:S01]  /*09b0*/  MOV R9, UR15 ;  /* 0x0000000f00097c02 */ /* 0x000fe20008000f00 */
[----:B------:R-:W-:Y:S01]  /*09c0*/  @!P0 IMAD.WIDE.U32 R6, R17, 0x4, R6 ;  /* 0x0000000411068825 */ /* 0x000fe200078e0006 */
[----:B------:R-:W3:Y:S03]  /*09d0*/  @P1 LDG.E R14, desc[UR18][R14.64] ;  /* 0x000000120e0e1981 */ /* 0x000ee6000c1e1900 */
[----:B------:R-:W-:Y:S01]  /*09e0*/  @!P0 IMAD.WIDE R8, R19, 0x4, R8 ;  /* 0x0000000413088825 */ /* 0x000fe200078e0208 */
[----:B------:R-:W3:Y:S04]  /*09f0*/  @P1 LDG.E R2, desc[UR18][R2.64+0x4] ;  /* 0x0000041202021981 */ /* 0x000ee8000c1e1900 */
[----:B------:R-:W4:Y:S04]  /*0a00*/  @!P0 LDG.E R7, desc[UR18][R6.64] ;  /* 0x0000001206078981 */ /* 0x000f28000c1e1900 */
[----:B------:R-:W4:Y:S01]  /*0a10*/  @!P0 LDG.E R8, desc[UR18][R8.64] ;  /* 0x0000001208088981 */ /* 0x000f22000c1e1900 */
[----:B--2---:R-:W-:-:S04]  /*0a20*/  @P1 FFMA R11, R11, R4, R12 ;  /* 0x000000040b0b1223 */ /* 0x004fc8000000000c */
[----:B---3--:R-:W-:-:S04]  /*0a30*/  @P1 FFMA R12, R2, R14, R11 ;  /* 0x0000000e020c1223 */ /* 0x008fc8000000000b */
[----:B----4-:R-:W-:-:S07]  /*0a40*/  @!P0 FFMA R12, R7, R8, R12 ;  /* 0x00000008070c8223 */ /* 0x010fce000000000c */
.L_x_2:
[----:B------:R-:W1:Y:S01]  /*0a50*/  LDC.64 R2, c[0x0][0x390] ;  /* 0x0000e400ff027b82 */ /* 0x000e620000000a00 */
[----:B------:R-:W-:-:S05]  /*0a60*/  IADD3 R13, PT, PT, R0, R13, RZ ;  /* 0x0000000d000d7210 */ /* 0x000fca0007ffe0ff */
[----:B-1----:R-:W-:-:S05]  /*0a70*/  IMAD.WIDE R2, R13, 0x4, R2 ;  /* 0x000000040d027825 */ /* 0x002fca00078e0202 */
[----:B0-----:R-:W-:Y:S01]  /*0a80*/  STG.E desc[UR18][R2.64], R12 ;  /* 0x0000000c02007986 */ /* 0x001fe2000c101912 */
[----:B------:R-:W-:Y:S05]  /*0a90*/  EXIT ;  /* 0x000000000000794d */ /* 0x000fea0003800000 */
.L_x_4:
[----:B------:R-:W-:-:S00]  /*0aa0*/  BRA `(.L_x_4) ;  /* 0xfffffffc00fc7947 */ /* 0x000fc0000383ffff */
[----:B------:R-:W-:-:S00]  /*0ab0*/  NOP ;  /* 0x0000000000007918 */ /* 0x000fc00000000000 */
        /* <DEDUP_REMOVED lines=12> */
.L_x_8:


//--------------------- .text._Z35matrixMul_with_thread_coarse_kernelPfS_S_i --------------------------
	.section	.text._Z35matrixMul_with_thread_coarse_kernelPfS_S_i,"ax",@progbits
	.align	128
        .global         _Z35matrixMul_with_thread_coarse_kernelPfS_S_i
        .type           _Z35matrixMul_with_thread_coarse_kernelPfS_S_i,@function
        .size           _Z35matrixMul_with_thread_coarse_kernelPfS_S_i,(.L_x_9 - _Z35matrixMul_with_thread_coarse_kernelPfS_S_i)
        .other          _Z35matrixMul_with_thread_coarse_kernelPfS_S_i,@"STO_CUDA_ENTRY STV_DEFAULT"
_Z35matrixMul_with_thread_coarse_kernelPfS_S_i:
.text._Z35matrixMul_with_thread_coarse_kernelPfS_S_i:
[----:B------:R-:W-:Y:S01]  /*0000*/  LDC R1, c[0x0][0x37c] ;  /* 0x0000df00ff017b82 */ /* 0x000fe20000000800 */
[----:B------:R-:W0:Y:S01]  /*0010*/  LDCU UR4, c[0x0][0x398] ;  /* 0x00007300ff0477ac */ /* 0x000e220008000800 */
[----:B------:R-:W1:Y:S01]  /*0020*/  S2R R25, SR_CTAID.X ;  /* 0x0000000000197919 */ /* 0x000e620000002500 */
[----:B------:R-:W-:Y:S01]  /*0030*/  HFMA2 R12, -RZ, RZ, 0, 0 ;  /* 0x00000000ff0c7431 */ /* 0x000fe200000001ff */
[----:B------:R-:W-:Y:S01]  /*0040*/  CS2R R26, SRZ ;  /* 0x00000000001a7805 */ /* 0x000fe2000001ff00 */
[----:B------:R-:W2:Y:S01]  /*0050*/  LDCU.64 UR8, c[0x0][0x358] ;  /* 0x00006b00ff0877ac */ /* 0x000ea20008000a00 */
[----:B------:R-:W1:Y:S01]  /*0060*/  S2R R0, SR_TID.X ;  /* 0x0000000000007919 */ /* 0x000e620000002100 */
[----:B------:R-:W-:Y:S01]  /*0070*/  MOV R14, RZ ;  /* 0x000000ff000e7202 */ /* 0x000fe20000000f00 */
[----:B------:R-:W3:Y:S01]  /*0080*/  S2R R5, SR_CTAID.Y ;  /* 0x0000000000057919 */ /* 0x000ee20000002600 */
[----:B------:R-:W3:Y:S01]  /*0090*/  S2R R2, SR_TID.Y ;  /* 0x0000000000027919 */ /* 0x000ee20000002200 */
[----:B0-----:R-:W-:-:S05]  /*00a0*/  I2FP.F32.S32 R3, UR4 ;  /* 0x0000000400037c45 */ /* 0x001fca0008201400 */
[----:B------:R-:W-:-:S04]  /*00b0*/  FMUL R3, R3, 0.0625 ;  /* 0x3d80000003037820 */ /* 0x000fc80000400000 */
[----:B------:R-:W0:Y:S01]  /*00c0*/  FRND.CEIL R23, R3 ;  /* 0x0000000300177307 */ /* 0x000e220000209000 */
[----:B-1----:R-:W-:Y:S02]  /*00d0*/  LEA R25, R25, R0, 0x6 ;  /* 0x0000000019197211 */ /* 0x002fe400078e30ff */
[----:B0-----:R-:W-:Y:S02]  /*00e0*/  FSETP.GT.AND P0, PT, R23, RZ, PT ;  /* 0x000000ff1700720b */ /* 0x001fe40003f04000 */
[----:B---3--:R-:W-:-:S11]  /*00f0*/  LEA R24, R5, R2, 0x4 ;  /* 0x0000000205187211 */ /* 0x008fd600078e20ff */
[----:B--2---:R-:W-:Y:S05]  /*0100*/  @!P0 BRA `(.L_x_5) ;  /* 0x0000000c004c8947 */ /* 0x004fea0003800000 */
[----:B------:R-:W0:Y:S01]  /*0110*/  S2UR UR6, SR_CgaCtaId ;  /* 0x00000000000679c3 */ /* 0x000e220000008800 */
[----:B------:R-:W-:Y:S01]  /*0120*/  UMOV UR4, 0x400 ;  /* 0x0000040000047882 */ /* 0x000fe20000000000 */
[C---:B------:R-:W-:Y:S01]  /*0130*/  IADD3 R18, PT, PT, R25.reuse, 0x10, RZ ;  /* 0x0000001019127810 */ /* 0x040fe20007ffe0ff */
[----:B------:R-:W-:Y:S01]  /*0140*/  UIADD3 UR5, UPT, UPT, UR4, 0x400, URZ ;  /* 0x0000040004057890 */ /* 0x000fe2000fffe0ff */
[C---:B------:R-:W-:Y:S01]  /*0150*/  IADD3 R17, PT, PT, R25.reuse, 0x20, RZ ;  /* 0x0000002019117810 */ /* 0x040fe20007ffe0ff */
[----:B------:R-:W1:Y:S01]  /*0160*/  LDCU UR7, c[0x0][0x398] ;  /* 0x00007300ff0777ac */ /* 0x000e620008000800 */
[----:B------:R-:W-:Y:S02]  /*0170*/  IADD3 R3, PT, PT, R25, 0x30, RZ ;  /* 0x0000003019037810 */ /* 0x000fe40007ffe0ff */
[----:B------:R-:W-:Y:S01]  /*0180*/  MOV R16, RZ ;  /* 0x000000ff00107202 */ /* 0x000fe20000000f00 */
[----:B------:R-:W2:Y:S01]  /*0190*/  LDCU.64 UR10, c[0x0][0x388] ;  /* 0x00007100ff0a77ac */ /* 0x000ea20008000a00 */
[----:B------:R-:W-:Y:S01]  /*01a0*/  MOV R27, RZ ;  /* 0x000000ff001b7202 */ /* 0x000fe20000000f00 */
[----:B0-----:R-:W-:-:S02]  /*01b0*/  ULEA UR4, UR6, UR4, 0x18 ;  /* 0x0000000406047291 */ /* 0x001fc4000f8ec0ff */
[----:B------:R-:W-:-:S04]  /*01c0*/  ULEA UR5, UR6, UR5, 0x18 ;  /* 0x0000000506057291 */ /* 0x000fc8000f8ec0ff */
[----:B------:R-:W-:Y:S02]  /*01d0*/  LEA R22, R2, UR4, 0x6 ;  /* 0x0000000402167c11 */ /* 0x000fe4000f8e30ff */
[C---:B------:R-:W-:Y:S02]  /*01e0*/  LEA R20, R0.reuse, UR5, 0x2 ;  /* 0x0000000500147c11 */ /* 0x040fe4000f8e10ff */
[----:B------:R-:W-:Y:S02]  /*01f0*/  LEA R21, R0, R22, 0x2 ;  /* 0x0000001600157211 */ /* 0x000fe400078e10ff */
[----:B-12---:R-:W-:-:S07]  /*0200*/  LEA R19, R2, R20, 0x6 ;  /* 0x0000001402137211 */ /* 0x006fce00078e30ff */
.L_x_6:
[C---:B------:R-:W-:Y:S01]  /*0210*/  LEA R9, R16.reuse, R0, 0x4 ;  /* 0x0000000010097211 */ /* 0x040fe200078e20ff */
[----:B------:R-:W-:Y:S01]  /*0220*/  UMOV UR4, UR7 ;  /* 0x0000000700047c82 */ /* 0x000fe20008000000 */
[----:B------:R-:W-:Y:S01]  /*0230*/  LEA R13, R16, R2, 0x4 ;  /* 0x00000002100d7211 */ /* 0x000fe200078e20ff */
[----:B------:R-:W-:Y:S01]  /*0240*/  HFMA2 R28, -RZ, RZ, 0, 0 ;  /* 0x00000000ff1c7431 */ /* 0x000fe200000001ff */
[----:B------:R-:W-:Y:S02]  /*0250*/  VIMNMX R4, PT, PT, R24, R9, !PT ;  /* 0x0000000918047248 */ /* 0x000fe40007fe0100 */
[----:B------:R-:W-:Y:S01]  /*0260*/  VIMNMX R5, PT, PT, R25, R13, !PT ;  /* 0x0000000d19057248 */ /* 0x000fe20007fe0100 */
[----:B------:R-:W-:Y:S01]  /*0270*/  IMAD R15, R13, UR4, RZ ;  /* 0x000000040d0f7c24 */ /* 0x000fe2000f8e02ff */
[----:B------:R-:W-:Y:S02]  /*0280*/  ISETP.GE.AND P0, PT, R4, UR4, PT ;  /* 0x0000000404007c0c */ /* 0x000fe4000bf06270 */
[----:B------:R-:W-:-:S02]  /*0290*/  ISETP.GE.AND P1, PT, R5, UR4, PT ;  /* 0x0000000405007c0c */ /* 0x000fc4000bf26270 */
[----:B------:R-:W-:-:S09]  /*02a0*/  MOV R10, RZ ;  /* 0x000000ff000a7202 */ /* 0x000fd20000000f00 */
[----:B------:R-:W0:Y:S01]  /*02b0*/  @!P0 LDC.64 R6, c[0x0][0x380] ;  /* 0x0000e000ff068b82 */ /* 0x000e220000000a00 */
[----:B------:R-:W-:Y:S01]  /*02c0*/  @!P0 IMAD R9, R24, UR4, R9 ;  /* 0x0000000418098c24 */ /* 0x000fe2000f8e0209 */
[----:B------:R-:W-:-:S06]  /*02d0*/  @!P1 IADD3 R11, PT, PT, R25, R15, RZ ;  /* 0x0000000f190b9210 */ /* 0x000fcc0007ffe0ff */
[----:B------:R-:W1:Y:S01]  /*02e0*/  @!P1 LDC.64 R4, c[0x0][0x388] ;  /* 0x0000e200ff049b82 */ /* 0x000e620000000a00 */
[----:B0-----:R-:W-:-:S05]  /*02f0*/  @!P0 IMAD.WIDE R6, R9, 0x4, R6 ;  /* 0x0000000409068825 */ /* 0x001fca00078e0206 */
[----:B------:R-:W2:Y:S01]  /*0300*/  @!P0 LDG.E R28, desc[UR8][R6.64] ;  /* 0x00000008061c8981 */ /* 0x000ea2000c1e1900 */
[----:B-1----:R-:W-:-:S05]  /*0310*/  @!P1 IMAD.WIDE R4, R11, 0x4, R4 ;  /* 0x000000040b049825 */ /* 0x002fca00078e0204 */
[----:B------:R-:W3:Y:S04]  /*0320*/  @!P1 LDG.E R10, desc[UR8][R4.64] ;  /* 0x00000008040a9981 */ /* 0x000ee8000c1e1900 */
[----:B--2---:R-:W-:Y:S04]  /*0330*/  STS [R21], R28 ;  /* 0x0000001c15007388 */ /* 0x004fe80000000800 */
[----:B---3--:R-:W-:Y:S01]  /*0340*/  STS [R19], R10 ;  /* 0x0000000a13007388 */ /* 0x008fe20000000800 */
[----:B------:R-:W-:Y:S06]  /*0350*/  BAR.SYNC.DEFER_BLOCKING 0x0 ;  /* 0x0000000000007b1d */ /* 0x000fec0000010000 */
[----:B------:R-:W-:Y:S04]  /*0360*/  LDS R5, [R20] ;  /* 0x0000000014057984 */ /* 0x000fe80000000800 */
[----:B------:R-:W0:Y:S04]  /*0370*/  LDS.128 R8, [R22] ;  /* 0x0000000016087984 */ /* 0x000e280000000c00 */
[----:B------:R-:W1:Y:S04]  /*0380*/  LDS R7, [R20+0x40] ;  /* 0x0000400014077984 */ /* 0x000e680000000800 */
[----:B------:R-:W2:Y:S01]  /*0390*/  LDS R29, [R20+0x80] ;  /* 0x00008000141d7984 */ /* 0x000ea20000000800 */
[----:B0-----:R-:W-:-:S03]  /*03a0*/  FFMA R26, R8, R5, R26 ;  /* 0x00000005081a7223 */ /* 0x001fc6000000001a */
[----:B------:R-:W0:Y:S01]  /*03b0*/  LDS R8, [R20+0xc0] ;  /* 0x0000c00014087984 */ /* 0x000e220000000800 */
[----:B-1----:R-:W-:-:S03]  /*03c0*/  FFMA R26, R7, R9, R26 ;  /* 0x00000009071a7223 */ /* 0x002fc6000000001a */
[----:B------:R-:W-:Y:S04]  /*03d0*/  LDS R9, [R20+0x100] ;  /* 0x0001000014097984 */ /* 0x000fe80000000800 */
[----:B------:R-:W1:Y:S01]  /*03e0*/  LDS.128 R4, [R22+0x10] ;  /* 0x0000100016047984 */ /* 0x000e620000000c00 */
[----:B--2---:R-:W-:-:S03]  /*03f0*/  FFMA R29, R29, R10, R26 ;  /* 0x0000000a1d1d7223 */ /* 0x004fc6000000001a */
[----:B------:R-:W2:Y:S01]  /*0400*/  LDS R10, [R20+0x140] ;  /* 0x00014000140a7984 */ /* 0x000ea20000000800 */
[----:B0-----:R-:W-:-:S03]  /*0410*/  FFMA R29, R8, R11, R29 ;  /* 0x0000000b081d7223 */ /* 0x001fc6000000001d */
[----:B------:R-:W0:Y:S01]  /*0420*/  LDS R11, [R20+0x180] ;  /* 0x00018000140b7984 */ /* 0x000e220000000800 */
[----:B-1----:R-:W-:-:S03]  /*0430*/  FFMA R8, R4, R9, R29 ;  /* 0x0000000904087223 */ /* 0x002fc6000000001d */
[----:B------:R-:W1:Y:S01]  /*0440*/  LDS R4, [R20+0x1c0] ;  /* 0x0001c00014047984 */ /* 0x000e620000000800 */
[----:B--2---:R-:W-:-:S03]  /*0450*/  FFMA R8, R10, R5, R8 ;  /* 0x000000050a087223 */ /* 0x004fc60000000008 */
[----:B------:R-:W-:Y:S01]  /*0460*/  LDS R5, [R20+0x200] ;  /* 0x0002000014057984 */ /* 0x000fe20000000800 */
[----:B0-----:R-:W-:-:S03]  /*0470*/  FFMA R29, R11, R6, R8 ;  /* 0x000000060b1d7223 */ /* 0x001fc60000000008 */
[----:B------:R-:W0:Y:S04]  /*0480*/  LDS.128 R8, [R22+0x20] ;  /* 0x0000200016087984 */ /* 0x000e280000000c00 */
[----:B------:R-:W2:Y:S01]  /*0490*/  LDS R6, [R20+0x240] ;  /* 0x0002400014067984 */ /* 0x000ea20000000800 */
[----:B-1----:R-:W-:-:S03]  /*04a0*/  FFMA R29, R4, R7, R29 ;  /* 0x00000007041d7223 */ /* 0x002fc6000000001d */
[----:B------:R-:W1:Y:S01]  /*04b0*/  LDS R7, [R20+0x280] ;  /* 0x0002800014077984 */ /* 0x000e620000000800 */
[----:B0-----:R-:W-:-:S03]  /*04c0*/  FFMA R4, R8, R5, R29 ;  /* 0x0000000508047223 */ /* 0x001fc6000000001d */
[----:B------:R-:W0:Y:S01]  /*04d0*/  LDS R8, [R20+0x2c0] ;  /* 0x0002c00014087984 */ /* 0x000e220000000800 */
[----:B--2---:R-:W-:-:S03]  /*04e0*/  FFMA R4, R6, R9, R4 ;  /* 0x0000000906047223 */ /* 0x004fc60000000004 */
[----:B------:R-:W-:Y:S01]  /*04f0*/  LDS R9, [R20+0x300] ;  /* 0x0003000014097984 */ /* 0x000fe20000000800 */
[----:B-1----:R-:W-:-:S03]  /*0500*/  FFMA R29, R7, R10, R4 ;  /* 0x0000000a071d7223 */ /* 0x002fc60000000004 */
[----:B------:R-:W1:Y:S01]  /*0510*/  LDS.128 R4, [R22+0x30] ;  /* 0x0000300016047984 */ /* 0x000e620000000c00 */
[----:B0-----:R-:W-:-:S03]  /*0520*/  FFMA R11, R8, R11, R29 ;  /* 0x0000000b080b7223 */ /* 0x001fc6000000001d */
[----:B------:R-:W0:Y:S01]  /*0530*/  LDS R8, [R20+0x340] ;  /* 0x0003400014087984 */ /* 0x000e220000000800 */
[----:B-1----:R-:W-:Y:S01]  /*0540*/  FFMA R9, R4, R9, R11 ;  /* 0x0000000904097223 */ /* 0x002fe2000000000b */
[----:B------:R-:W-:-:S04]  /*0550*/  VIMNMX R4, PT, PT, R18, R13, !PT ;  /* 0x0000000d12047248 */ /* 0x000fc80007fe0100 */
[----:B------:R-:W-:Y:S02]  /*0560*/  ISETP.GE.AND P0, PT, R4, UR4, PT ;  /* 0x0000000404007c0c */ /* 0x000fe4000bf06270 */
[----:B------:R-:W1:Y:S01]  /*0570*/  LDS R4, [R20+0x380] ;  /* 0x0003800014047984 */ /* 0x000e620000000800 */
[----:B------:R-:W-:-:S04]  /*0580*/  IADD3 R10, P1, PT, R25, R15, RZ ;  /* 0x0000000f190a7210 */ /* 0x000fc80007f3e0ff */
[----:B------:R-:W-:Y:S02]  /*0590*/  LEA.HI.X.SX32 R15, R15, RZ, 0x1, P1 ;  /* 0x000000ff0f0f7211 */ /* 0x000fe400008f0eff */
[----:B------:R-:W-:Y:S01]  /*05a0*/  LEA R28, P1, R10, UR10, 0x2 ;  /* 0x0000000a0a1c7c11 */ /* 0x000fe2000f8210ff */
[----:B0-----:R-:W-:Y:S02]  /*05b0*/  FFMA R5, R8, R5, R9 ;  /* 0x0000000508057223 */ /* 0x001fe40000000009 */
[----:B------:R-:W0:Y:S01]  /*05c0*/  LDS R9, [R20+0x3c0] ;  /* 0x0003c00014097984 */ /* 0x000e220000000800 */
[----:B------:R-:W-:Y:S01]  /*05d0*/  HFMA2 R8, -RZ, RZ, 0, 0 ;  /* 0x00000000ff087431 */ /* 0x000fe200000001ff */
[----:B------:R-:W-:Y:S01]  /*05e0*/  LEA.HI.X R29, R10, UR11, R15, 0x2, P1 ;  /* 0x0000000b0a1d7c11 */ /* 0x000fe200088f140f */
[----:B------:R-:W-:Y:S06]  /*05f0*/  BAR.SYNC.DEFER_BLOCKING 0x0 ;  /* 0x0000000000007b1d */ /* 0x000fec0000010000 */
[----:B------:R-:W2:Y:S01]  /*0600*/  @!P0 LDG.E R8, desc[UR8][R28.64+0x40] ;  /* 0x000040081c088981 */ /* 0x000ea2000c1e1900 */
[----:B-1----:R-:W-:-:S04]  /*0610*/  FFMA R4, R4, R6, R5 ;  /* 0x0000000604047223 */ /* 0x002fc80000000005 */
[----:B0-----:R-:W-:Y:S01]  /*0620*/  FFMA R26, R9, R7, R4 ;  /* 0x00000007091a7223 */ /* 0x001fe20000000004 */
[----:B--2---:R-:W-:Y:S01]  /*0630*/  STS [R19], R8 ;  /* 0x0000000813007388 */ /* 0x004fe20000000800 */
[----:B------:R-:W-:Y:S06]  /*0640*/  BAR.SYNC.DEFER_BLOCKING 0x0 ;  /* 0x0000000000007b1d */ /* 0x000fec0000010000 */
[----:B------:R-:W-:Y:S04]  /*0650*/  LDS R11, [R20] ;  /* 0x00000000140b7984 */ /* 0x000fe80000000800 */
[----:B------:R-:W0:Y:S04]  /*0660*/  LDS.128 R4, [R22] ;  /* 0x0000000016047984 */ /* 0x000e280000000c00 */
[----:B------:R-:W1:Y:S04]  /*0670*/  LDS R9, [R20+0x40] ;  /* 0x0000400014097984 */ /* 0x000e680000000800 */
[----:B------:R-:W2:Y:S04]  /*0680*/  LDS R10, [R20+0x80] ;  /* 0x00008000140a7984 */ /* 0x000ea80000000800 */
[----:B------:R-:W-:Y:S01]  /*0690*/  LDS R8, [R20+0x100] ;  /* 0x0001000014087984 */ /* 0x000fe20000000800 */
[----:B0-----:R-:W-:-:S03]  /*06a0*/  FFMA R4, R4, R11, R14 ;  /* 0x0000000b04047223 */ /* 0x001fc6000000000e */
[----:B------:R-:W0:Y:S01]  /*06b0*/  LDS R11, [R20+0xc0] ;  /* 0x0000c000140b7984 */ /* 0x000e220000000800 */
[----:B-1----:R-:W-:-:S03]  /*06c0*/  FFMA R5, R9, R5, R4 ;  /* 0x0000000509057223 */ /* 0x002fc60000000004 */
[----:B------:R-:W-:Y:S01]  /*06d0*/  LDS R9, [R20+0x140] ;  /* 0x0001400014097984 */ /* 0x000fe20000000800 */
[----:B--2---:R-:W-:-:S04]  /*06e0*/  FFMA R6, R10, R6, R5 ;  /* 0x000000060a067223 */ /* 0x004fc80000000005 */
[----:B0-----:R-:W-:Y:S02]  /*06f0*/  FFMA R11, R11, R7, R6 ;  /* 0x000000070b0b7223 */ /* 0x001fe40000000006 */
[----:B------:R-:W0:Y:S02]  /*0700*/  LDS.128 R4, [R22+0x10] ;  /* 0x0000100016047984 */ /* 0x000e240000000c00 */
[----:B0-----:R-:W-:Y:S02]  /*0710*/  FFMA R4, R4, R8, R11 ;  /* 0x0000000804047223 */ /* 0x001fe4000000000b */
[----:B------:R-:W0:Y:S04]  /*0720*/  LDS R8, [R20+0x180] ;  /* 0x0001800014087984 */ /* 0x000e280000000800 */
[----:B------:R-:W1:Y:S01]  /*0730*/  LDS R11, [R20+0x1c0] ;  /* 0x0001c000140b7984 */ /* 0x000e620000000800 */
[----:B------:R-:W-:-:S03]  /*0740*/  FFMA R5, R9, R5, R4 ;  /* 0x0000000509057223 */ /* 0x000fc60000000004 */
[----:B------:R-:W-:Y:S01]  /*0750*/  LDS R9, [R20+0x240] ;  /* 0x0002400014097984 */ /* 0x000fe20000000800 */
[----:B0-----:R-:W-:-:S03]  /*0760*/  FFMA R6, R8, R6, R5 ;  /* 0x0000000608067223 */ /* 0x001fc60000000005 */
[----:B------:R-:W-:Y:S01]  /*0770*/  LDS R8, [R20+0x200] ;  /* 0x0002000014087984 */ /* 0x000fe20000000800 */
[----:B-1----:R-:W-:-:S03]  /*0780*/  FFMA R11, R11, R7, R6 ;  /* 0x000000070b0b7223 */ /* 0x002fc60000000006 */
        /* <DEDUP_REMOVED lines=9> */
[----:B------:R-:W0:Y:S01]  /*0820*/  LDS.128 R4, [R22+0x30] ;  /* 0x0000300016047984 */ /* 0x000e220000000c00 */
[----:B------:R-:W-:Y:S01]  /*0830*/  MOV R14, RZ ;  /* 0x000000ff000e7202 */ /* 0x000fe20000000f00 */
[----:B0-----:R-:W-:Y:S01]  /*0840*/  FFMA R4, R4, R8, R11 ;  /* 0x0000000804047223 */ /* 0x001fe2000000000b */
[----:B------:R-:W-:-:S03]  /*0850*/  VIMNMX R8, PT, PT, R17, R13, !PT ;  /* 0x0000000d11087248 */ /* 0x000fc60007fe0100 */
[----:B------:R-:W-:Y:S01]  /*0860*/  FFMA R5, R9, R5, R4 ;  /* 0x0000000509057223 */ /* 0x000fe20000000004 */
[----:B------:R-:W-:Y:S01]  /*0870*/  ISETP.GE.AND P0, PT, R8, UR4, PT ;  /* 0x0000000408007c0c */ /* 0x000fe2000bf06270 */
[----:B------:R-:W-:Y:S04]  /*0880*/  LDS R4, [R20+0x3c0] ;  /* 0x0003c00014047984 */ /* 0x000fe80000000800 */
[----:B------:R-:W0:Y:S01]  /*0890*/  LDS R8, [R20+0x380] ;  /* 0x0003800014087984 */ /* 0x000e220000000800 */
[----:B------:R-:W-:Y:S07]  /*08a0*/  BAR.SYNC.DEFER_BLOCKING 0x0 ;  /* 0x0000000000007b1d */ /* 0x000fee0000010000 */
[----:B------:R-:W2:Y:S01]  /*08b0*/  @!P0 LDG.E R14, desc[UR8][R28.64+0x80] ;  /* 0x000080081c0e8981 */ /* 0x000ea2000c1e1900 */
[----:B0-----:R-:W-:-:S03]  /*08c0*/  FFMA R6, R8, R6, R5 ;  /* 0x0000000608067223 */ /* 0x001fc60000000005 */
[----:B--2---:R-:W-:Y:S01]  /*08d0*/  STS [R19], R14 ;  /* 0x0000000e13007388 */ /* 0x004fe20000000800 */
[----:B------:R-:W-:Y:S06]  /*08e0*/  BAR.SYNC.DEFER_BLOCKING 0x0 ;  /* 0x0000000000007b1d */ /* 0x000fec0000010000 */
[----:B------:R-:W-:Y:S04]  /*08f0*/  LDS R5, [R20] ;  /* 0x0000000014057984 */ /* 0x000fe80000000800 */
[----:B------:R-:W0:Y:S02]  /*0900*/  LDS.128 R8, [R22] ;  /* 0x0000000016087984 */ /* 0x000e240000000c00 */
[----:B0-----:R-:W-:-:S02]  /*0910*/  FFMA R8, R8, R5, R12 ;  /* 0x0000000508087223 */ /* 0x001fc4000000000c */
[----:B------:R-:W0:Y:S04]  /*0920*/  LDS R5, [R20+0x40] ;  /* 0x0000400014057984 */ /* 0x000e280000000800 */
[----:B------:R-:W-:Y:S01]  /*0930*/  LDS R12, [R20+0x100] ;  /* 0x00010000140c7984 */ /* 0x000fe20000000800 */
[----:B0-----:R-:W-:-:S03]  /*0940*/  FFMA R5, R5, R9, R8 ;  /* 0x0000000905057223 */ /* 0x001fc60000000008 */
[----:B------:R-:W0:Y:S04]  /*0950*/  LDS R8, [R20+0x80] ;  /* 0x0000800014087984 */ /* 0x000e280000000800 */
[----:B------:R-:W1:Y:S01]  /*0960*/  LDS R9, [R20+0xc0] ;  /* 0x0000c00014097984 */ /* 0x000e620000000800 */
[----:B0-----:R-:W-:-:S04]  /*0970*/  FFMA R8, R8, R10, R5 ;  /* 0x0000000a08087223 */ /* 0x001fc80000000005 */
[----:B-1----:R-:W-:Y:S02]  /*0980*/  FFMA R5, R9, R11, R8 ;  /* 0x0000000b09057223 */ /* 0x002fe40000000008 */
[----:B------:R-:W0:Y:S02]  /*0990*/  LDS.128 R8, [R22+0x10] ;  /* 0x0000100016087984 */ /* 0x000e240000000c00 */
[----:B0-----:R-:W-:Y:S02]  /*09a0*/  FFMA R8, R8, R12, R5 ;  /* 0x0000000c08087223 */ /* 0x001fe40000000005 */
        /* <DEDUP_REMOVED lines=18> */
[----:B------:R-:W0:Y:S01]  /*0ad0*/  LDS R5, [R20+0x340] ;  /* 0x0003400014057984 */ /* 0x000e220000000800 */
[----:B------:R-:W-:Y:S01]  /*0ae0*/  VIMNMX R13, PT, PT, R3, R13, !PT ;  /* 0x0000000d030d7248 */ /* 0x000fe20007fe0100 */
[----:B------:R-:W-:-:S03]  /*0af0*/  HFMA2 R12, -RZ, RZ, 0, 0 ;  /* 0x00000000ff0c7431 */ /* 0x000fc600000001ff */
[----:B------:R-:W-:Y:S01]  /*0b00*/  ISETP.GE.AND P0, PT, R13, UR4, PT ;  /* 0x000000040d007c0c */ /* 0x000fe2000bf06270 */
[----:B0-----:R-:W-:Y:S02]  /*0b10*/  FFMA R9, R5, R9, R8 ;  /* 0x0000000905097223 */ /* 0x001fe40000000008 */
[----:B------:R-:W0:Y:S04]  /*0b20*/  LDS R8, [R20+0x380] ;  /* 0x0003800014087984 */ /* 0x000e280000000800 */
[----:B------:R-:W-:Y:S01]  /*0b30*/  LDS R5, [R20+0x3c0] ;  /* 0x0003c00014057984 */ /* 0x000fe20000000800 */
[----:B------:R-:W-:Y:S06]  /*0b40*/  BAR.SYNC.DEFER_BLOCKING 0x0 ;  /* 0x0000000000007b1d */ /* 0x000fec0000010000 */
[----:B------:R-:W2:Y:S01]  /*0b50*/  @!P0 LDG.E R12, desc[UR8][R28.64+0xc0] ;  /* 0x0000c0081c0c8981 */ /* 0x000ea2000c1e1900 */
[----:B0-----:R-:W-:-:S03]  /*0b60*/  FFMA R10, R8, R10, R9 ;  /* 0x0000000a080a7223 */ /* 0x001fc60000000009 */
[----:B--2---:R-:W-:Y:S01]  /*0b70*/  STS [R19], R12 ;  /* 0x0000000c13007388 */ /* 0x004fe20000000800 */
[----:B------:R-:W-:Y:S06]  /*0b80*/  BAR.SYNC.DEFER_BLOCKING 0x0 ;  /* 0x0000000000007b1d */ /* 0x000fec0000010000 */
[----:B------:R-:W-:Y:S04]  /*0b90*/  LDS R8, [R20] ;  /* 0x0000000014087984 */ /* 0x000fe80000000800 */
[----:B------:R-:W0:Y:S04]  /*0ba0*/  LDS.128 R12, [R22] ;  /* 0x00000000160c7984 */ /* 0x000e280000000c00 */
[----:B------:R-:W1:Y:S01]  /*0bb0*/  LDS R9, [R20+0x40] ;  /* 0x0000400014097984 */ /* 0x000e620000000800 */
[----:B0-----:R-:W-:-:S03]  /*0bc0*/  FFMA R8, R12, R8, R27 ;  /* 0x000000080c087223 */ /* 0x001fc6000000001b */
[----:B------:R-:W-:Y:S01]  /*0bd0*/  LDS R27, [R20+0x3c0] ;  /* 0x0003c000141b7984 */ /* 0x000fe20000000800 */
[----:B-1----:R-:W-:-:S03]  /*0be0*/  FFMA R9, R9, R13, R8 ;  /* 0x0000000d09097223 */ /* 0x002fc60000000008 */
[----:B------:R-:W0:Y:S04]  /*0bf0*/  LDS R8, [R20+0x80] ;  /* 0x0000800014087984 */ /* 0x000e280000000800 */
[----:B------:R-:W1:Y:S01]  /*0c00*/  LDS R13, [R20+0xc0] ;  /* 0x0000c000140d7984 */ /* 0x000e620000000800 */
[----:B0-----:R-:W-:-:S04]  /*0c10*/  FFMA R8, R8, R14, R9 ;  /* 0x0000000e08087223 */ /* 0x001fc80000000009 */
[----:B-1----:R-:W-:Y:S02]  /*0c20*/  FFMA R9, R13, R15, R8 ;  /* 0x0000000f0d097223 */ /* 0x002fe40000000008 */
[----:B------:R-:W-:Y:S04]  /*0c30*/  LDS R8, [R20+0x100] ;  /* 0x0001000014087984 */ /* 0x000fe80000000800 */
[----:B------:R-:W0:Y:S02]  /*0c40*/  LDS.128 R12, [R22+0x10] ;  /* 0x00001000160c7984 */ /* 0x000e240000000c00 */
[----:B0-----:R-:W-:Y:S02]  /*0c50*/  FFMA R8, R12, R8, R9 ;  /* 0x000000080c087223 */ /* 0x001fe40000000009 */
[----:B------:R-:W0:Y:S02]  /*0c60*/  LDS R9, [R20+0x140] ;  /* 0x0001400014097984 */ /* 0x000e240000000800 */
[----:B0-----:R-:W-:-:S02]  /*0c70*/  FFMA R9, R9, R13, R8 ;  /* 0x0000000d09097223 */ /* 0x001fc40000000008 */
        /* <DEDUP_REMOVED lines=16> */
[----:B------:R-:W0:Y:S01]  /*0d80*/  LDS R9, [R20+0x340] ;  /* 0x0003400014097984 */ /* 0x000e220000000800 */
[----:B------:R-:W-:-:S04]  /*0d90*/  IADD3 R16, PT, PT, R16, 0x1, RZ ;  /* 0x0000000110107810 */ /* 0x000fc80007ffe0ff */
[----:B------:R-:W-:-:S04]  /*0da0*/  I2FP.F32.U32 R12, R16 ;  /* 0x00000010000c7245 */ /* 0x000fc80000201000 */
[----:B------:R-:W-:Y:S01]  /*0db0*/  FSETP.GT.AND P0, PT, R23, R12, PT ;  /* 0x0000000c1700720b */ /* 0x000fe20003f04000 */
[----:B0-----:R-:W-:Y:S02]  /*0dc0*/  FFMA R9, R9, R13, R8 ;  /* 0x0000000d09097223 */ /* 0x001fe40000000008 */
[----:B------:R-:W0:Y:S01]  /*0dd0*/  LDS R8, [R20+0x380] ;  /* 0x0003800014087984 */ /* 0x000e220000000800 */
[----:B------:R-:W-:Y:S01]  /*0de0*/  FFMA R12, R5, R11, R10 ;  /* 0x0000000b050c7223 */ /* 0x000fe2000000000a */
[----:B0-----:R-:W-:Y:S01]  /*0df0*/  FFMA R8, R8, R14, R9 ;  /* 0x0000000e08087223 */ /* 0x001fe20000000009 */
[----:B------:R-:W-:-:S03]  /*0e00*/  FFMA R14, R4, R7, R6 ;  /* 0x00000007040e7223 */ /* 0x000fc60000000006 */
[----:B------:R-:W-:Y:S01]  /*0e10*/  FFMA R27, R27, R15, R8 ;  /* 0x0000000f1b1b7223 */ /* 0x000fe20000000008 */
[----:B------:R-:W-:Y:S06]  /*0e20*/  BAR.SYNC.DEFER_BLOCKING 0x0 ;  /* 0x0000000000007b1d */ /* 0x000fec0000010000 */
[----:B------:R-:W-:Y:S05]  /*0e30*/  @P0 BRA `(.L_x_6) ;  /* 0xfffffff000f40947 */ /* 0x000fea000383ffff */
.L_x_5:
[C---:B------:R-:W-:Y:S01]  /*0e40*/  VIMNMX R0, PT, PT, R25.reuse, R24, !PT ;  /* 0x0000001819007248 */ /* 0x040fe20007fe0100 */
[----:B------:R-:W0:Y:S01]  /*0e50*/  LDCU.64 UR12, c[0x0][0x390] ;  /* 0x00007200ff0c77ac */ /* 0x000e220008000a00 */
[C-C-:B------:R-:W-:Y:S02]  /*0e60*/  VIADDMNMX R5, R25.reuse, 0x20, R24.reuse, !PT ;  /* 0x0000002019057846 */ /* 0x140fe40007800118 */
[----:B------:R-:W-:Y:S01]  /*0e70*/  ISETP.GE.AND P0, PT, R0, UR4, PT ;  /* 0x0000000400007c0c */ /* 0x000fe2000bf06270 */
[----:B------:R-:W-:Y:S01]  /*0e80*/  IMAD R0, R24, UR4, RZ ;  /* 0x0000000418007c24 */ /* 0x000fe2000f8e02ff */
[----:B------:R-:W-:Y:S02]  /*0e90*/  VIADDMNMX R4, R25, 0x10, R24, !PT ;  /* 0x0000001019047846 */ /* 0x000fe40007800118 */
[----:B------:R-:W-:Y:S02]  /*0ea0*/  ISETP.GE.AND P2, PT, R5, UR4, PT ;  /* 0x0000000405007c0c */ /* 0x000fe4000bf46270 */
[----:B------:R-:W-:-:S02]  /*0eb0*/  IADD3 R6, P3, PT, R25, R0, RZ ;  /* 0x0000000019067210 */ /* 0x000fc40007f7e0ff */
[----:B------:R-:W-:Y:S02]  /*0ec0*/  ISETP.GE.AND P1, PT, R4, UR4, PT ;  /* 0x0000000404007c0c */ /* 0x000fe4000bf26270 */
[----:B------:R-:W-:Y:S02]  /*0ed0*/  IADD3.X R7, PT, PT, RZ, RZ, RZ, P3, !PT ;  /* 0x000000ffff077210 */ /* 0x000fe40001ffe4ff */
[C---:B------:R-:W-:Y:S01]  /*0ee0*/  VIADDMNMX R24, R25.reuse, 0x30, R24, !PT ;  /* 0x0000003019187846 */ /* 0x040fe20007800118 */
[----:B------:R-:W1:Y:S01]  /*0ef0*/  @!P0 LDC.64 R2, c[0x0][0x390] ;  /* 0x0000e400ff028b82 */ /* 0x000e620000000a00 */
[----:B------:R-:W-:Y:S02]  /*0f00*/  @!P0 IADD3 R5, PT, PT, R25, R0, RZ ;  /* 0x0000000019058210 */ /* 0x000fe40007ffe0ff */
[----:B0-----:R-:W-:-:S03]  /*0f10*/  LEA R4, P3, R6, UR12, 0x2 ;  /* 0x0000000c06047c11 */ /* 0x001fc6000f8610ff */
[----:B-1----:R-:W-:Y:S01]  /*0f20*/  @!P0 IMAD.WIDE.U32 R2, R5, 0x4, R2 ;  /* 0x0000000405028825 */ /* 0x002fe200078e0002 */
[----:B------:R-:W-:Y:S02]  /*0f30*/  LEA.HI.X R5, R6, UR13, R7, 0x2, P3 ;  /* 0x0000000d06057c11 */ /* 0x000fe400098f1407 */
[----:B------:R-:W-:Y:S02]  /*0f40*/  ISETP.GE.AND P3, PT, R24, UR4, PT ;  /* 0x0000000418007c0c */ /* 0x000fe4000bf66270 */
[----:B------:R0:W-:Y:S04]  /*0f50*/  @!P0 STG.E desc[UR8][R2.64], R26 ;  /* 0x0000001a02008986 */ /* 0x0001e8000c101908 */
[----:B------:R0:W-:Y:S04]  /*0f60*/  @!P1 STG.E desc[UR8][R4.64+0x40], R14 ;  /* 0x0000400e04009986 */ /* 0x0001e8000c101908 */
[----:B------:R0:W-:Y:S03]  /*0f70*/  @!P2 STG.E desc[UR8][R4.64+0x80], R12 ;  /* 0x0000800c0400a986 */ /* 0x0001e6000c101908 */
[----:B------:R-:W-:Y:S05]  /*0f80*/  @P3 EXIT ;  /* 0x000000000000394d */ /* 0x000fea0003800000 */
[----:B------:R-:W-:Y:S01]  /*0f90*/  STG.E desc[UR8][R4.64+0xc0], R27 ;  /* 0x0000c01b04007986 */ /* 0x000fe2000c101908 */
[----:B------:R-:W-:Y:S05]  /*0fa0*/  EXIT ;  /* 0x000000000000794d */ /* 0x000fea0003800000 */
.L_x_7:
        /* <DEDUP_REMOVED lines=13> */
.L_x_9:


//--------------------- .nv.shared.reserved.0     --------------------------
	.section	.nv.shared.reserved.0,"aw",@nobits
	.weak		__nv_reservedSMEM_offset_0_alias
	.size		__nv_reservedSMEM_offset_0_alias, 0, 64
	.other		__nv_reservedSMEM_offset_0_alias,@"STO_CUDA_RESERVED_SHARED STV_DEFAULT"
__nv_reservedSMEM_offset_0_alias:
	.zero		0
	.zero		64


//--------------------- .nv.shared._Z35matrixMul_with_thread_coarse_kernelPfS_S_i --------------------------
	.section	.nv.shared._Z35matrixMul_with_thread_coarse_kernelPfS_S_i,"aw",@nobits
	.sectionflags	@""
	.align	4
.nv.shared._Z35matrixMul_with_thread_coarse_kernelPfS_S_i:
	.zero		3072


//--------------------- .nv.constant0._Z16matrixMul_kernelPfS_S_i --------------------------
	.section	.nv.constant0._Z16matrixMul_kernelPfS_S_i,"a",@progbits
	.sectionflags	@""
	.align	4
.nv.constant0._Z16matrixMul_kernelPfS_S_i:
	.zero		924


//--------------------- .nv.constant0._Z35matrixMul_with_thread_coarse_kernelPfS_S_i --------------------------
	.section	.nv.constant0._Z35matrixMul_with_thread_coarse_kernelPfS_S_i,"a",@progbits
	.sectionflags	@""
	.align	4
.nv.constant0._Z35matrixMul_with_thread_coarse_kernelPfS_S_i:
	.zero		924


//--------------------- SYMBOLS --------------------------

	.type		.nv.reservedSmem.offset0,@object
	.size		.nv.reservedSmem.offset0,0x4
	.type		.nv.reservedSmem.cap,@object
	.size		.nv.reservedSmem.cap,0x4
